//
// Generated by NVIDIA NVVM Compiler
//
// Compiler Build ID: CL-36424714
// Cuda compilation tools, release 13.0, V13.0.88
// Based on NVVM 20.0.0
//

.version 9.0
.target sm_100
.address_size 64

	// .globl	spectral_clustering
// _ZZ12balanced_bfsE12shared_queue has been demoted
// _ZZ12balanced_bfsE18cluster_edge_count has been demoted

.visible .entry spectral_clustering(
	.param .u64 .ptr .align 1 spectral_clustering_param_0,
	.param .u64 .ptr .align 1 spectral_clustering_param_1,
	.param .u32 spectral_clustering_param_2,
	.param .f32 spectral_clustering_param_3
)
{
	.reg .pred 	%p<3>;
	.reg .b32 	%r<7>;
	.reg .b32 	%f<3>;
	.reg .b64 	%rd<8>;

	ld.param.u64 	%rd1, [spectral_clustering_param_0];
	ld.param.u64 	%rd2, [spectral_clustering_param_1];
	ld.param.u32 	%r2, [spectral_clustering_param_2];
	ld.param.f32 	%f1, [spectral_clustering_param_3];
	mov.u32 	%r3, %ntid.x;
	mov.u32 	%r4, %ctaid.x;
	mov.u32 	%r5, %tid.x;
	mad.lo.s32 	%r1, %r3, %r4, %r5;
	setp.ge.s32 	%p1, %r1, %r2;
	@%p1 bra 	$L__BB0_2;
	cvta.to.global.u64 	%rd3, %rd1;
	cvta.to.global.u64 	%rd4, %rd2;
	mul.wide.s32 	%rd5, %r1, 4;
	add.s64 	%rd6, %rd3, %rd5;
	ld.global.nc.f32 	%f2, [%rd6];
	setp.gt.f32 	%p2, %f2, %f1;
	selp.u32 	%r6, 1, 0, %p2;
	add.s64 	%rd7, %rd4, %rd5;
	st.global.u32 	[%rd7], %r6;
$L__BB0_2:
	ret;

}
	// .globl	balanced_bfs
.visible .entry balanced_bfs(
	.param .u64 .ptr .align 1 balanced_bfs_param_0,
	.param .u64 .ptr .align 1 balanced_bfs_param_1,
	.param .u64 .ptr .align 1 balanced_bfs_param_2,
	.param .u64 .ptr .align 1 balanced_bfs_param_3,
	.param .u64 .ptr .align 1 balanced_bfs_param_4,
	.param .u32 balanced_bfs_param_5,
	.param .u32 balanced_bfs_param_6,
	.param .u32 balanced_bfs_param_7,
	.param .u64 .ptr .align 1 balanced_bfs_param_8
)
{
	.reg .pred 	%p<17>;
	.reg .b32 	%r<58>;
	.reg .b32 	%f<2>;
	.reg .b64 	%rd<21>;
	// demoted variable
	.shared .align 4 .b8 _ZZ12balanced_bfsE12shared_queue[4172];
	// demoted variable
	.shared .align 4 .u32 _ZZ12balanced_bfsE18cluster_edge_count;
	ld.param.u64 	%rd7, [balanced_bfs_param_0];
	ld.param.u64 	%rd8, [balanced_bfs_param_1];
	ld.param.u64 	%rd9, [balanced_bfs_param_2];
	ld.param.u64 	%rd10, [balanced_bfs_param_3];
	ld.param.u64 	%rd11, [balanced_bfs_param_4];
	ld.param.u32 	%r13, [balanced_bfs_param_5];
	ld.param.u32 	%r14, [balanced_bfs_param_7];
	mov.u32 	%r1, %tid.x;
	setp.ne.s32 	%p1, %r1, 0;
	@%p1 bra 	$L__BB1_2;
	mov.b32 	%r15, 0;
	st.shared.u32 	[_ZZ12balanced_bfsE12shared_queue+4160], %r15;
	st.shared.u32 	[_ZZ12balanced_bfsE12shared_queue+4164], %r15;
	st.shared.u32 	[_ZZ12balanced_bfsE12shared_queue+4168], %r15;
	st.shared.u32 	[_ZZ12balanced_bfsE12shared_queue+4096], %r15;
	st.shared.u32 	[_ZZ12balanced_bfsE12shared_queue+4100], %r15;
	st.shared.u32 	[_ZZ12balanced_bfsE12shared_queue+4104], %r15;
	st.shared.u32 	[_ZZ12balanced_bfsE12shared_queue+4108], %r15;
	st.shared.u32 	[_ZZ12balanced_bfsE12shared_queue+4112], %r15;
	st.shared.u32 	[_ZZ12balanced_bfsE12shared_queue+4116], %r15;
	st.shared.u32 	[_ZZ12balanced_bfsE12shared_queue+4120], %r15;
	st.shared.u32 	[_ZZ12balanced_bfsE12shared_queue+4124], %r15;
	st.shared.u32 	[_ZZ12balanced_bfsE12shared_queue+4128], %r15;
	st.shared.u32 	[_ZZ12balanced_bfsE12shared_queue+4132], %r15;
	st.shared.u32 	[_ZZ12balanced_bfsE12shared_queue+4136], %r15;
	st.shared.u32 	[_ZZ12balanced_bfsE12shared_queue+4140], %r15;
	st.shared.u32 	[_ZZ12balanced_bfsE12shared_queue+4144], %r15;
	st.shared.u32 	[_ZZ12balanced_bfsE12shared_queue+4148], %r15;
	st.shared.u32 	[_ZZ12balanced_bfsE12shared_queue+4152], %r15;
	st.shared.u32 	[_ZZ12balanced_bfsE12shared_queue+4156], %r15;
	st.shared.u32 	[_ZZ12balanced_bfsE18cluster_edge_count], %r15;
$L__BB1_2:
	bar.sync 	0;
	cvta.to.global.u64 	%rd12, %rd11;
	mul.wide.s32 	%rd13, %r14, 4;
	add.s64 	%rd1, %rd12, %rd13;
	mov.u32 	%r2, %ntid.x;
	cvta.to.global.u64 	%rd2, %rd7;
	cvta.to.global.u64 	%rd3, %rd8;
	cvta.to.global.u64 	%rd4, %rd10;
	cvta.to.global.u64 	%rd5, %rd9;
	mov.u32 	%r19, _ZZ12balanced_bfsE12shared_queue;
$L__BB1_3:
	bar.sync 	0;
	ld.shared.u32 	%r16, [_ZZ12balanced_bfsE12shared_queue+4168];
	setp.eq.s32 	%p2, %r16, 0;
	ld.shared.u32 	%r17, [_ZZ12balanced_bfsE18cluster_edge_count];
	setp.ge.u32 	%p3, %r17, %r13;
	or.pred  	%p4, %p2, %p3;
	@%p4 bra 	$L__BB1_17;
	ld.shared.u32 	%r3, [_ZZ12balanced_bfsE12shared_queue+4160];
	shl.b32 	%r20, %r3, 2;
	add.s32 	%r21, %r19, %r20;
	add.s32 	%r4, %r21, 4096;
	ld.shared.u32 	%r22, [%r21+4096];
	setp.ne.s32 	%p5, %r22, 0;
	@%p5 bra 	$L__BB1_6;
	add.s32 	%r55, %r3, 1;
	and.b32  	%r56, %r55, 15;
	st.shared.u32 	[_ZZ12balanced_bfsE12shared_queue+4160], %r56;
	bra.uni 	$L__BB1_3;
$L__BB1_6:
	atom.shared.add.u32 	%r5, [%r4], -1;
	setp.eq.s32 	%p6, %r5, 0;
	@%p6 bra 	$L__BB1_3;
	atom.shared.add.u32 	%r23, [_ZZ12balanced_bfsE12shared_queue+4168], -1;
	ld.shared.u32 	%r25, [_ZZ12balanced_bfsE12shared_queue+4160];
	shl.b32 	%r26, %r25, 6;
	add.s32 	%r27, %r5, %r26;
	shl.b32 	%r28, %r27, 2;
	add.s32 	%r29, %r19, %r28;
	ld.shared.u32 	%r6, [%r29+-4];
	setp.eq.s32 	%p7, %r6, -1;
	@%p7 bra 	$L__BB1_3;
	mul.wide.s32 	%rd14, %r6, 4;
	add.s64 	%rd15, %rd2, %rd14;
	ld.global.nc.u32 	%r30, [%rd15];
	ld.global.nc.u32 	%r31, [%rd15+4];
	sub.s32 	%r32, %r31, %r30;
	atom.shared.add.u32 	%r33, [_ZZ12balanced_bfsE18cluster_edge_count], %r32;
	setp.ge.s32 	%p8, %r33, %r13;
	add.s32 	%r57, %r30, %r1;
	setp.ge.s32 	%p9, %r57, %r31;
	or.pred  	%p10, %p8, %p9;
	@%p10 bra 	$L__BB1_3;
$L__BB1_9:
	mul.wide.s32 	%rd16, %r57, 4;
	add.s64 	%rd17, %rd3, %rd16;
	ld.global.nc.u32 	%r10, [%rd17];
	mul.wide.s32 	%rd18, %r10, 4;
	add.s64 	%rd6, %rd4, %rd18;
	ld.global.u32 	%r35, [%rd6];
	setp.ne.s32 	%p11, %r35, -1;
	@%p11 bra 	$L__BB1_16;
	add.s64 	%rd20, %rd5, %rd16;
	ld.global.nc.f32 	%f1, [%rd20];
	setp.leu.f32 	%p12, %f1, 0f3F000000;
	@%p12 bra 	$L__BB1_16;
	atom.relaxed.global.cas.b32 	%r36, [%rd6], -1, %r14;
	setp.ne.s32 	%p13, %r36, -1;
	@%p13 bra 	$L__BB1_16;
	atom.global.add.u32 	%r37, [%rd1], 1;
	ld.shared.u32 	%r38, [_ZZ12balanced_bfsE12shared_queue+4168];
	setp.gt.u32 	%p14, %r38, 1023;
	@%p14 bra 	$L__BB1_16;
	ld.shared.u32 	%r40, [_ZZ12balanced_bfsE12shared_queue+4164];
	shl.b32 	%r41, %r40, 2;
	add.s32 	%r42, %r19, %r41;
	atom.shared.add.u32 	%r11, [%r42+4096], 1;
	setp.lt.u32 	%p15, %r11, 64;
	@%p15 bra 	$L__BB1_15;
	ld.shared.u32 	%r51, [_ZZ12balanced_bfsE12shared_queue+4164];
	shl.b32 	%r52, %r51, 2;
	add.s32 	%r53, %r19, %r52;
	atom.shared.add.u32 	%r54, [%r53+4096], -1;
	bra.uni 	$L__BB1_16;
$L__BB1_15:
	ld.shared.u32 	%r44, [_ZZ12balanced_bfsE12shared_queue+4164];
	shl.b32 	%r45, %r44, 6;
	add.s32 	%r46, %r45, %r11;
	shl.b32 	%r47, %r46, 2;
	add.s32 	%r48, %r19, %r47;
	st.shared.u32 	[%r48], %r10;
	atom.shared.add.u32 	%r49, [_ZZ12balanced_bfsE12shared_queue+4168], 1;
$L__BB1_16:
	add.s32 	%r57, %r57, %r2;
	setp.lt.s32 	%p16, %r57, %r31;
	@%p16 bra 	$L__BB1_9;
	bra.uni 	$L__BB1_3;
$L__BB1_17:
	ret;

}
	// .globl	compute_edge_weights
.visible .entry compute_edge_weights(
	.param .u64 .ptr .align 1 compute_edge_weights_param_0,
	.param .u64 .ptr .align 1 compute_edge_weights_param_1,
	.param .u64 .ptr .align 1 compute_edge_weights_param_2,
	.param .u32 compute_edge_weights_param_3
)
{
	.reg .pred 	%p<7>;
	.reg .b32 	%r<58>;
	.reg .b32 	%f<12>;
	.reg .b64 	%rd<27>;

	ld.param.u64 	%rd6, [compute_edge_weights_param_0];
	ld.param.u64 	%rd7, [compute_edge_weights_param_1];
	ld.param.u64 	%rd8, [compute_edge_weights_param_2];
	ld.param.u32 	%r16, [compute_edge_weights_param_3];
	cvta.to.global.u64 	%rd1, %rd8;
	cvta.to.global.u64 	%rd2, %rd7;
	cvta.to.global.u64 	%rd3, %rd6;
	mov.u32 	%r17, %ntid.x;
	mov.u32 	%r18, %ctaid.x;
	mov.u32 	%r19, %tid.x;
	mad.lo.s32 	%r1, %r17, %r18, %r19;
	setp.ge.s32 	%p1, %r1, %r16;
	@%p1 bra 	$L__BB2_8;
	mul.wide.s32 	%rd9, %r1, 4;
	add.s64 	%rd10, %rd3, %rd9;
	ld.global.nc.u32 	%r2, [%rd10];
	ld.global.nc.u32 	%r3, [%rd10+4];
	setp.ge.s32 	%p2, %r2, %r3;
	@%p2 bra 	$L__BB2_8;
	shl.b32 	%r20, %r16, 1;
	cvt.rn.f32.s32 	%f1, %r20;
	sub.s32 	%r21, %r3, %r2;
	and.b32  	%r4, %r21, 3;
	setp.eq.s32 	%p3, %r4, 0;
	mov.u32 	%r55, %r2;
	@%p3 bra 	$L__BB2_5;
	neg.s32 	%r53, %r4;
	mov.u32 	%r55, %r2;
$L__BB2_4:
	.pragma "nounroll";
	mul.wide.s32 	%rd11, %r55, 4;
	add.s64 	%rd12, %rd1, %rd11;
	add.s64 	%rd13, %rd2, %rd11;
	ld.global.nc.u32 	%r22, [%rd13];
	mul.wide.s32 	%rd14, %r22, 4;
	add.s64 	%rd15, %rd3, %rd14;
	ld.global.nc.u32 	%r23, [%rd15];
	ld.global.nc.u32 	%r24, [%rd15+4];
	add.s32 	%r25, %r2, %r23;
	sub.s32 	%r26, %r3, %r25;
	add.s32 	%r27, %r26, %r24;
	cvt.rn.f32.s32 	%f2, %r27;
	div.rn.f32 	%f3, %f2, %f1;
	st.global.f32 	[%rd12], %f3;
	add.s32 	%r55, %r55, 1;
	add.s32 	%r53, %r53, 1;
	setp.ne.s32 	%p4, %r53, 0;
	@%p4 bra 	$L__BB2_4;
$L__BB2_5:
	sub.s32 	%r28, %r2, %r3;
	setp.gt.u32 	%p5, %r28, -4;
	@%p5 bra 	$L__BB2_8;
	sub.s32 	%r56, %r55, %r3;
	add.s64 	%rd4, %rd2, 8;
	add.s64 	%rd5, %rd1, 8;
$L__BB2_7:
	mul.wide.s32 	%rd16, %r55, 4;
	add.s64 	%rd17, %rd4, %rd16;
	add.s64 	%rd18, %rd5, %rd16;
	ld.global.nc.u32 	%r29, [%rd17+-8];
	mul.wide.s32 	%rd19, %r29, 4;
	add.s64 	%rd20, %rd3, %rd19;
	ld.global.nc.u32 	%r30, [%rd20];
	ld.global.nc.u32 	%r31, [%rd20+4];
	add.s32 	%r32, %r2, %r30;
	sub.s32 	%r33, %r3, %r32;
	add.s32 	%r34, %r33, %r31;
	cvt.rn.f32.s32 	%f4, %r34;
	div.rn.f32 	%f5, %f4, %f1;
	st.global.f32 	[%rd18+-8], %f5;
	ld.global.nc.u32 	%r35, [%rd17+-4];
	mul.wide.s32 	%rd21, %r35, 4;
	add.s64 	%rd22, %rd3, %rd21;
	ld.global.nc.u32 	%r36, [%rd22];
	ld.global.nc.u32 	%r37, [%rd22+4];
	add.s32 	%r38, %r2, %r36;
	sub.s32 	%r39, %r3, %r38;
	add.s32 	%r40, %r39, %r37;
	cvt.rn.f32.s32 	%f6, %r40;
	div.rn.f32 	%f7, %f6, %f1;
	st.global.f32 	[%rd18+-4], %f7;
	ld.global.nc.u32 	%r41, [%rd17];
	mul.wide.s32 	%rd23, %r41, 4;
	add.s64 	%rd24, %rd3, %rd23;
	ld.global.nc.u32 	%r42, [%rd24];
	ld.global.nc.u32 	%r43, [%rd24+4];
	add.s32 	%r44, %r2, %r42;
	sub.s32 	%r45, %r3, %r44;
	add.s32 	%r46, %r45, %r43;
	cvt.rn.f32.s32 	%f8, %r46;
	div.rn.f32 	%f9, %f8, %f1;
	st.global.f32 	[%rd18], %f9;
	ld.global.nc.u32 	%r47, [%rd17+4];
	mul.wide.s32 	%rd25, %r47, 4;
	add.s64 	%rd26, %rd3, %rd25;
	ld.global.nc.u32 	%r48, [%rd26];
	ld.global.nc.u32 	%r49, [%rd26+4];
	add.s32 	%r50, %r2, %r48;
	sub.s32 	%r51, %r3, %r50;
	add.s32 	%r52, %r51, %r49;
	cvt.rn.f32.s32 	%f10, %r52;
	div.rn.f32 	%f11, %f10, %f1;
	st.global.f32 	[%rd18+4], %f11;
	add.s32 	%r55, %r55, 4;
	add.s32 	%r56, %r56, 4;
	setp.ne.s32 	%p6, %r56, 0;
	@%p6 bra 	$L__BB2_7;
$L__BB2_8:
	ret;

}


// ===== COMPILED SASS (sm_100) =====

	.target	sm_100

	.elftype	@"ET_EXEC"


//--------------------- .note.nv.tkinfo           --------------------------
	.section	.note.nv.tkinfo,"",@"SHT_NOTE"
	.sectionflags	@"SHF_NOTE_NV_TKINFO"
	.tkinfo
        /*0018*/ 	.word	0x00000002
        /*0030*/ 	.string	""
        /*0030*/ 	.string	"ptxas"
        /*0030*/ 	.string	"Cuda compilation tools, release 13.0, V13.0.88"
        /*0030*/ 	.string	"Build cuda_13.0.r13.0/compiler.36424714_0"
        /*0030*/ 	.string	"-arch sm_100 -m 64 "



//--------------------- .note.nv.cuinfo           --------------------------
	.section	.note.nv.cuinfo,"",@"SHT_NOTE"
	.sectionflags	@"SHF_NOTE_NV_CUINFO"
        /*0018*/ 	.short	0x0002
        /*001a*/ 	.short	0x0064
        /*001c*/ 	.short	0x0082
	.zero		2


//--------------------- .nv.info                  --------------------------
	.section	.nv.info,"",@"SHT_CUDA_INFO"
	.align	4


	//----- nvinfo : EIATTR_REGCOUNT
	.align		4
        /*0000*/ 	.byte	0x04, 0x2f
        /*0002*/ 	.short	(.L_1 - .L_0)
	.align		4
.L_0:
        /*0004*/ 	.word	index@(spectral_clustering)
        /*0008*/ 	.word	0x0000000a


	//----- nvinfo : EIATTR_FRAME_SIZE
	.align		4
.L_1:
        /*000c*/ 	.byte	0x04, 0x11
        /*000e*/ 	.short	(.L_3 - .L_2)
	.align		4
.L_2:
        /*0010*/ 	.word	index@(spectral_clustering)
        /*0014*/ 	.word	0x00000000


	//----- nvinfo : EIATTR_REGCOUNT
	.align		4
.L_3:
        /*0018*/ 	.byte	0x04, 0x2f
        /*001a*/ 	.short	(.L_5 - .L_4)
	.align		4
.L_4:
        /*001c*/ 	.word	index@(balanced_bfs)
        /*0020*/ 	.word	0x00000018


	//----- nvinfo : EIATTR_FRAME_SIZE
	.align		4
.L_5:
        /*0024*/ 	.byte	0x04, 0x11
        /*0026*/ 	.short	(.L_7 - .L_6)
	.align		4
.L_6:
        /*0028*/ 	.word	index@(balanced_bfs)
        /*002c*/ 	.word	0x00000000


	//----- nvinfo : EIATTR_REGCOUNT
	.align		4
.L_7:
        /*0030*/ 	.byte	0x04, 0x2f
        /*0032*/ 	.short	(.L_9 - .L_8)
	.align		4
.L_8:
        /*0034*/ 	.word	index@(compute_edge_weights)
        /*0038*/ 	.word	0x0000001a


	//----- nvinfo : EIATTR_FRAME_SIZE
	.align		4
.L_9:
        /*003c*/ 	.byte	0x04, 0x11
        /*003e*/ 	.short	(.L_11 - .L_10)
	.align		4
.L_10:
        /*0040*/ 	.word	index@($__internal_0_$__cuda_sm3x_div_rn_noftz_f32_slowpath)
        /*0044*/ 	.word	0x00000000


	//----- nvinfo : EIATTR_FRAME_SIZE
	.align		4
.L_11:
        /*0048*/ 	.byte	0x04, 0x11
        /*004a*/ 	.short	(.L_13 - .L_12)
	.align		4
.L_12:
        /*004c*/ 	.word	index@(compute_edge_weights)
        /*0050*/ 	.word	0x00000000


	//----- nvinfo : EIATTR_MIN_STACK_SIZE
	.align		4
.L_13:
        /*0054*/ 	.byte	0x04, 0x12
        /*0056*/ 	.short	(.L_15 - .L_14)
	.align		4
.L_14:
        /*0058*/ 	.word	index@(compute_edge_weights)
        /*005c*/ 	.word	0x00000000


	//----- nvinfo : EIATTR_MIN_STACK_SIZE
	.align		4
.L_15:
        /*0060*/ 	.byte	0x04, 0x12
        /*0062*/ 	.short	(.L_17 - .L_16)
	.align		4
.L_16:
        /*0064*/ 	.word	index@(balanced_bfs)
        /*0068*/ 	.word	0x00000000


	//----- nvinfo : EIATTR_MIN_STACK_SIZE
	.align		4
.L_17:
        /*006c*/ 	.byte	0x04, 0x12
        /*006e*/ 	.short	(.L_19 - .L_18)
	.align		4
.L_18:
        /*0070*/ 	.word	index@(spectral_clustering)
        /*0074*/ 	.word	0x00000000
.L_19:


//--------------------- .nv.compat                --------------------------
	.section	.nv.compat,"",@"SHT_CUDA_COMPAT_INFO"
	.align	4
        /*0000*/ 	.byte	0x02, 0x09, 0x00, 0x00, 0x02, 0x02, 0x01, 0x00, 0x02, 0x05, 0x05, 0x00, 0x03, 0x07, 0x01, 0x01
        /*0010*/ 	.byte	0x02, 0x03, 0x00, 0x00, 0x02, 0x06, 0x01, 0x00, 0x04, 0x0b, 0x08, 0x00, 0x01, 0x00, 0x00, 0x00
        /*0020*/ 	.byte	0x00, 0x00, 0x00, 0x00


//--------------------- .nv.info.compute_edge_weights --------------------------
	.section	.nv.info.compute_edge_weights,"",@"SHT_CUDA_INFO"
	.sectionflags	@""
	.align	4


	//----- nvinfo : EIATTR_CUDA_API_VERSION
	.align		4
        /*0000*/ 	.byte	0x04, 0x37
        /*0002*/ 	.short	(.L_21 - .L_20)
.L_20:
        /*0004*/ 	.word	0x00000082


	//----- nvinfo : EIATTR_KPARAM_INFO
	.align		4
.L_21:
        /*0008*/ 	.byte	0x04, 0x17
        /*000a*/ 	.short	(.L_23 - .L_22)
.L_22:
        /*000c*/ 	.word	0x00000000
        /*0010*/ 	.short	0x0003
        /*0012*/ 	.short	0x0018
        /*0014*/ 	.byte	0x00, 0xf0, 0x11, 0x00


	//----- nvinfo : EIATTR_KPARAM_INFO
	.align		4
.L_23:
        /*0018*/ 	.byte	0x04, 0x17
        /*001a*/ 	.short	(.L_25 - .L_24)
.L_24:
        /*001c*/ 	.word	0x00000000
        /*0020*/ 	.short	0x0002
        /*0022*/ 	.short	0x0010
        /*0024*/ 	.byte	0x00, 0xf5, 0x21, 0x00


	//----- nvinfo : EIATTR_KPARAM_INFO
	.align		4
.L_25:
        /*0028*/ 	.byte	0x04, 0x17
        /*002a*/ 	.short	(.L_27 - .L_26)
.L_26:
        /*002c*/ 	.word	0x00000000
        /*0030*/ 	.short	0x0001
        /*0032*/ 	.short	0x0008
        /*0034*/ 	.byte	0x00, 0xf5, 0x21, 0x00


	//----- nvinfo : EIATTR_KPARAM_INFO
	.align		4
.L_27:
        /*0038*/ 	.byte	0x04, 0x17
        /*003a*/ 	.short	(.L_29 - .L_28)
.L_28:
        /*003c*/ 	.word	0x00000000
        /*0040*/ 	.short	0x0000
        /*0042*/ 	.short	0x0000
        /*0044*/ 	.byte	0x00, 0xf5, 0x21, 0x00


	//----- nvinfo : EIATTR_SPARSE_MMA_MASK
	.align		4
.L_29:
        /*0048*/ 	.byte	0x03, 0x50
        /*004a*/ 	.short	0x0000


	//----- nvinfo : EIATTR_MAXREG_COUNT
	.align		4
        /*004c*/ 	.byte	0x03, 0x1b
        /*004e*/ 	.short	0x00ff


	//----- nvinfo : EIATTR_MERCURY_ISA_VERSION
	.align		4
        /*0050*/ 	.byte	0x03, 0x5f
        /*0052*/ 	.short	0x0101


	//----- nvinfo : EIATTR_VRC_CTA_INIT_COUNT
	.align		4
        /*0054*/ 	.byte	0x02, 0x4a
	.zero		1
	.zero		1


	//----- nvinfo : EIATTR_EXIT_INSTR_OFFSETS
	.align		4
        /*0058*/ 	.byte	0x04, 0x1c
        /*005a*/ 	.short	(.L_31 - .L_30)


	//   ....[0]....
.L_30:
        /*005c*/ 	.word	0x00000070


	//   ....[1]....
        /*0060*/ 	.word	0x000000e0


	//   ....[2]....
        /*0064*/ 	.word	0x00000380


	//   ....[3]....
        /*0068*/ 	.word	0x00000a20


	//----- nvinfo : EIATTR_CRS_STACK_SIZE
	.align		4
.L_31:
        /*006c*/ 	.byte	0x04, 0x1e
        /*006e*/ 	.short	(.L_33 - .L_32)
.L_32:
        /*0070*/ 	.word	0x00000000


	//----- nvinfo : EIATTR_CBANK_PARAM_SIZE
	.align		4
.L_33:
        /*0074*/ 	.byte	0x03, 0x19
        /*0076*/ 	.short	0x001c


	//----- nvinfo : EIATTR_PARAM_CBANK
	.align		4
        /*0078*/ 	.byte	0x04, 0x0a
        /*007a*/ 	.short	(.L_35 - .L_34)
	.align		4
.L_34:
        /*007c*/ 	.word	index@(.nv.constant0.compute_edge_weights)
        /*0080*/ 	.short	0x0380
        /*0082*/ 	.short	0x001c


	//----- nvinfo : EIATTR_SW_WAR
	.align		4
.L_35:
        /*0084*/ 	.byte	0x04, 0x36
        /*0086*/ 	.short	(.L_37 - .L_36)
.L_36:
        /*0088*/ 	.word	0x00000008
.L_37:


//--------------------- .nv.info.balanced_bfs     --------------------------
	.section	.nv.info.balanced_bfs,"",@"SHT_CUDA_INFO"
	.sectionflags	@""
	.align	4


	//----- nvinfo : EIATTR_CUDA_API_VERSION
	.align		4
        /*0000*/ 	.byte	0x04, 0x37
        /*0002*/ 	.short	(.L_39 - .L_38)
.L_38:
        /*0004*/ 	.word	0x00000082


	//----- nvinfo : EIATTR_KPARAM_INFO
	.align		4
.L_39:
        /*0008*/ 	.byte	0x04, 0x17
        /*000a*/ 	.short	(.L_41 - .L_40)
.L_40:
        /*000c*/ 	.word	0x00000000
        /*0010*/ 	.short	0x0008
        /*0012*/ 	.short	0x0038
        /*0014*/ 	.byte	0x00, 0xf5, 0x21, 0x00


	//----- nvinfo : EIATTR_KPARAM_INFO
	.align		4
.L_41:
        /*0018*/ 	.byte	0x04, 0x17
        /*001a*/ 	.short	(.L_43 - .L_42)
.L_42:
        /*001c*/ 	.word	0x00000000
        /*0020*/ 	.short	0x0007
        /*0022*/ 	.short	0x0030
        /*0024*/ 	.byte	0x00, 0xf0, 0x11, 0x00


	//----- nvinfo : EIATTR_KPARAM_INFO
	.align		4
.L_43:
        /*0028*/ 	.byte	0x04, 0x17
        /*002a*/ 	.short	(.L_45 - .L_44)
.L_44:
        /*002c*/ 	.word	0x00000000
        /*0030*/ 	.short	0x0006
        /*0032*/ 	.short	0x002c
        /*0034*/ 	.byte	0x00, 0xf0, 0x11, 0x00


	//----- nvinfo : EIATTR_KPARAM_INFO
	.align		4
.L_45:
        /*0038*/ 	.byte	0x04, 0x17
        /*003a*/ 	.short	(.L_47 - .L_46)
.L_46:
        /*003c*/ 	.word	0x00000000
        /*0040*/ 	.short	0x0005
        /*0042*/ 	.short	0x0028
        /*0044*/ 	.byte	0x00, 0xf0, 0x11, 0x00


	//----- nvinfo : EIATTR_KPARAM_INFO
	.align		4
.L_47:
        /*0048*/ 	.byte	0x04, 0x17
        /*004a*/ 	.short	(.L_49 - .L_48)
.L_48:
        /*004c*/ 	.word	0x00000000
        /*0050*/ 	.short	0x0004
        /*0052*/ 	.short	0x0020
        /*0054*/ 	.byte	0x00, 0xf5, 0x21, 0x00


	//----- nvinfo : EIATTR_KPARAM_INFO
	.align		4
.L_49:
        /*0058*/ 	.byte	0x04, 0x17
        /*005a*/ 	.short	(.L_51 - .L_50)
.L_50:
        /*005c*/ 	.word	0x00000000
        /*0060*/ 	.short	0x0003
        /*0062*/ 	.short	0x0018
        /*0064*/ 	.byte	0x00, 0xf5, 0x21, 0x00


	//----- nvinfo : EIATTR_KPARAM_INFO
	.align		4
.L_51:
        /*0068*/ 	.byte	0x04, 0x17
        /*006a*/ 	.short	(.L_53 - .L_52)
.L_52:
        /*006c*/ 	.word	0x00000000
        /*0070*/ 	.short	0x0002
        /*0072*/ 	.short	0x0010
        /*0074*/ 	.byte	0x00, 0xf5, 0x21, 0x00


	//----- nvinfo : EIATTR_KPARAM_INFO
	.align		4
.L_53:
        /*0078*/ 	.byte	0x04, 0x17
        /*007a*/ 	.short	(.L_55 - .L_54)
.L_54:
        /*007c*/ 	.word	0x00000000
        /*0080*/ 	.short	0x0001
        /*0082*/ 	.short	0x0008
        /*0084*/ 	.byte	0x00, 0xf5, 0x21, 0x00


	//----- nvinfo : EIATTR_KPARAM_INFO
	.align		4
.L_55:
        /*0088*/ 	.byte	0x04, 0x17
        /*008a*/ 	.short	(.L_57 - .L_56)
.L_56:
        /*008c*/ 	.word	0x00000000
        /*0090*/ 	.short	0x0000
        /*0092*/ 	.short	0x0000
        /*0094*/ 	.byte	0x00, 0xf5, 0x21, 0x00


	//----- nvinfo : EIATTR_SPARSE_MMA_MASK
	.align		4
.L_57:
        /*0098*/ 	.byte	0x03, 0x50
        /*009a*/ 	.short	0x0000


	//----- nvinfo : EIATTR_MAXREG_COUNT
	.align		4
        /*009c*/ 	.byte	0x03, 0x1b
        /*009e*/ 	.short	0x00ff


	//----- nvinfo : EIATTR_NUM_BARRIERS
	.align		4
        /*00a0*/ 	.byte	0x02, 0x4c
        /*00a2*/ 	.byte	0x01
	.zero		1


	//----- nvinfo : EIATTR_MERCURY_ISA_VERSION
	.align		4
        /*00a4*/ 	.byte	0x03, 0x5f
        /*00a6*/ 	.short	0x0101


	//----- nvinfo : EIATTR_INT_WARP_WIDE_INSTR_OFFSETS
	.align		4
        /*00a8*/ 	.byte	0x04, 0x31
        /*00aa*/ 	.short	(.L_59 - .L_58)


	//   ....[0]....
.L_58:
        /*00ac*/ 	.word	0x00000280


	//   ....[1]....
        /*00b0*/ 	.word	0x00000320


	//   ....[2]....
        /*00b4*/ 	.word	0x00000360


	//   ....[3]....
        /*00b8*/ 	.word	0x00000430


	//   ....[4]....
        /*00bc*/ 	.word	0x00000500


	//   ....[5]....
        /*00c0*/ 	.word	0x00000540


	//   ....[6]....
        /*00c4*/ 	.word	0x00000560


	//   ....[7]....
        /*00c8*/ 	.word	0x00000580


	//   ....[8]....
        /*00cc*/ 	.word	0x000005a0


	//   ....[9]....
        /*00d0*/ 	.word	0x000005d0


	//   ....[10]....
        /*00d4*/ 	.word	0x000005e0


	//   ....[11]....
        /*00d8*/ 	.word	0x000007b0


	//   ....[12]....
        /*00dc*/ 	.word	0x00000860


	//   ....[13]....
        /*00e0*/ 	.word	0x000008f0


	//   ....[14]....
        /*00e4*/ 	.word	0x00000940


	//----- nvinfo : EIATTR_VRC_CTA_INIT_COUNT
	.align		4
.L_59:
        /*00e8*/ 	.byte	0x02, 0x4a
	.zero		1
	.zero		1


	//----- nvinfo : EIATTR_EXIT_INSTR_OFFSETS
	.align		4
        /*00ec*/ 	.byte	0x04, 0x1c
        /*00ee*/ 	.short	(.L_61 - .L_60)


	//   ....[0]....
.L_60:
        /*00f0*/ 	.word	0x000001c0


	//   ....[1]....
        /*00f4*/ 	.word	0x00000b20


	//----- nvinfo : EIATTR_CRS_STACK_SIZE
	.align		4
.L_61:
        /*00f8*/ 	.byte	0x04, 0x1e
        /*00fa*/ 	.short	(.L_63 - .L_62)
.L_62:
        /*00fc*/ 	.word	0x00000000


	//----- nvinfo : EIATTR_CBANK_PARAM_SIZE
	.align		4
.L_63:
        /*0100*/ 	.byte	0x03, 0x19
        /*0102*/ 	.short	0x0040


	//----- nvinfo : EIATTR_PARAM_CBANK
	.align		4
        /*0104*/ 	.byte	0x04, 0x0a
        /*0106*/ 	.short	(.L_65 - .L_64)
	.align		4
.L_64:
        /*0108*/ 	.word	index@(.nv.constant0.balanced_bfs)
        /*010c*/ 	.short	0x0380
        /*010e*/ 	.short	0x0040


	//----- nvinfo : EIATTR_SW_WAR
	.align		4
.L_65:
        /*0110*/ 	.byte	0x04, 0x36
        /*0112*/ 	.short	(.L_67 - .L_66)
.L_66:
        /*0114*/ 	.word	0x00000008
.L_67:


//--------------------- .nv.info.spectral_clustering --------------------------
	.section	.nv.info.spectral_clustering,"",@"SHT_CUDA_INFO"
	.sectionflags	@""
	.align	4


	//----- nvinfo : EIATTR_CUDA_API_VERSION
	.align		4
        /*0000*/ 	.byte	0x04, 0x37
        /*0002*/ 	.short	(.L_69 - .L_68)
.L_68:
        /*0004*/ 	.word	0x00000082


	//----- nvinfo : EIATTR_KPARAM_INFO
	.align		4
.L_69:
        /*0008*/ 	.byte	0x04, 0x17
        /*000a*/ 	.short	(.L_71 - .L_70)
.L_70:
        /*000c*/ 	.word	0x00000000
        /*0010*/ 	.short	0x0003
        /*0012*/ 	.short	0x0014
        /*0014*/ 	.byte	0x00, 0xf0, 0x11, 0x00


	//----- nvinfo : EIATTR_KPARAM_INFO
	.align		4
.L_71:
        /*0018*/ 	.byte	0x04, 0x17
        /*001a*/ 	.short	(.L_73 - .L_72)
.L_72:
        /*001c*/ 	.word	0x00000000
        /*0020*/ 	.short	0x0002
        /*0022*/ 	.short	0x0010
        /*0024*/ 	.byte	0x00, 0xf0, 0x11, 0x00


	//----- nvinfo : EIATTR_KPARAM_INFO
	.align		4
.L_73:
        /*0028*/ 	.byte	0x04, 0x17
        /*002a*/ 	.short	(.L_75 - .L_74)
.L_74:
        /*002c*/ 	.word	0x00000000
        /*0030*/ 	.short	0x0001
        /*0032*/ 	.short	0x0008
        /*0034*/ 	.byte	0x00, 0xf5, 0x21, 0x00


	//----- nvinfo : EIATTR_KPARAM_INFO
	.align		4
.L_75:
        /*0038*/ 	.byte	0x04, 0x17
        /*003a*/ 	.short	(.L_77 - .L_76)
.L_76:
        /*003c*/ 	.word	0x00000000
        /*0040*/ 	.short	0x0000
        /*0042*/ 	.short	0x0000
        /*0044*/ 	.byte	0x00, 0xf5, 0x21, 0x00


	//----- nvinfo : EIATTR_SPARSE_MMA_MASK
	.align		4
.L_77:
        /*0048*/ 	.byte	0x03, 0x50
        /*004a*/ 	.short	0x0000


	//----- nvinfo : EIATTR_MAXREG_COUNT
	.align		4
        /*004c*/ 	.byte	0x03, 0x1b
        /*004e*/ 	.short	0x00ff


	//----- nvinfo : EIATTR_MERCURY_ISA_VERSION
	.align		4
        /*0050*/ 	.byte	0x03, 0x5f
        /*0052*/ 	.short	0x0101


	//----- nvinfo : EIATTR_VRC_CTA_INIT_COUNT
	.align		4
        /*0054*/ 	.byte	0x02, 0x4a
	.zero		1
	.zero		1


	//----- nvinfo : EIATTR_EXIT_INSTR_OFFSETS
	.align		4
        /*0058*/ 	.byte	0x04, 0x1c
        /*005a*/ 	.short	(.L_79 - .L_78)


	//   ....[0]....
.L_78:
        /*005c*/ 	.word	0x00000070


	//   ....[1]....
        /*0060*/ 	.word	0x00000120


	//----- nvinfo : EIATTR_CBANK_PARAM_SIZE
	.align		4
.L_79:
        /*0064*/ 	.byte	0x03, 0x19
        /*0066*/ 	.short	0x0018


	//----- nvinfo : EIATTR_PARAM_CBANK
	.align		4
        /*0068*/ 	.byte	0x04, 0x0a
        /*006a*/ 	.short	(.L_81 - .L_80)
	.align		4
.L_80:
        /*006c*/ 	.word	index@(.nv.constant0.spectral_clustering)
        /*0070*/ 	.short	0x0380
        /*0072*/ 	.short	0x0018


	//----- nvinfo : EIATTR_SW_WAR
	.align		4
.L_81:
        /*0074*/ 	.byte	0x04, 0x36
        /*0076*/ 	.short	(.L_83 - .L_82)
.L_82:
        /*0078*/ 	.word	0x00000008
.L_83:


//--------------------- .nv.callgraph             --------------------------
	.section	.nv.callgraph,"",@"SHT_CUDA_CALLGRAPH"
	.align	4
	.sectionentsize	8
	.align		4
        /*0000*/ 	.word	0x00000000
	.align		4
        /*0004*/ 	.word	0xffffffff
	.align		4
        /*0008*/ 	.word	0x00000000
	.align		4
        /*000c*/ 	.word	0xfffffffe
	.align		4
        /*0010*/ 	.word	0x00000000
	.align		4
        /*0014*/ 	.word	0xfffffffd
	.align		4
        /*0018*/ 	.word	0x00000000
	.align		4
        /*001c*/ 	.word	0xfffffffc


//--------------------- .text.compute_edge_weights --------------------------
	.section	.text.compute_edge_weights,"ax",@progbits
	.align	128
        .global         compute_edge_weights
        .type           compute_edge_weights,@function
        .size           compute_edge_weights,(.L_x_40 - compute_edge_weights)
        .other          compute_edge_weights,@"STO_CUDA_ENTRY STV_DEFAULT"
compute_edge_weights:
.text.compute_edge_weights:
[----:B------:R-:W-:Y:S01]  /*0000*/  LDC R1, c[0x0][0x37c] ;  /* 0x0000df00ff017b82 */ /* 0x000fe20000000800 */
[----:B------:R-:W0:Y:S01]  /*0010*/  S2R R3, SR_CTAID.X ;  /* 0x0000000000037919 */ /* 0x000e220000002500 */
[----:B------:R-:W0:Y:S01]  /*0020*/  LDCU UR5, c[0x0][0x360] ;  /* 0x00006c00ff0577ac */ /* 0x000e220008000800 */
[----:B------:R-:W0:Y:S01]  /*0030*/  S2R R0, SR_TID.X ;  /* 0x0000000000007919 */ /* 0x000e220000002100 */
[----:B------:R-:W1:Y:S01]  /*0040*/  LDCU UR4, c[0x0][0x398] ;  /* 0x00007300ff0477ac */ /* 0x000e620008000800 */
[----:B0-----:R-:W-:-:S05]  /*0050*/  IMAD R3, R3, UR5, R0 ;  /* 0x0000000503037c24 */ /* 0x001fca000f8e0200 */
[----:B-1----:R-:W-:-:S13]  /*0060*/  ISETP.GE.AND P0, PT, R3, UR4, PT ;  /* 0x0000000403007c0c */ /* 0x002fda000bf06270 */
[----:B------:R-:W-:Y:S05]  /*0070*/  @P0 EXIT ;  /* 0x000000000000094d */ /* 0x000fea0003800000 */
[----:B------:R-:W0:Y:S01]  /*0080*/  LDC.64 R4, c[0x0][0x380] ;  /* 0x0000e000ff047b82 */ /* 0x000e220000000a00 */
[----:B------:R-:W1:Y:S01]  /*0090*/  LDCU.64 UR8, c[0x0][0x358] ;  /* 0x00006b00ff0877ac */ /* 0x000e620008000a00 */
[----:B0-----:R-:W-:-:S05]  /*00a0*/  IMAD.WIDE R4, R3, 0x4, R4 ;  /* 0x0000000403047825 */ /* 0x001fca00078e0204 */
[----:B-1----:R-:W2:Y:S04]  /*00b0*/  LDG.E.CONSTANT R15, desc[UR8][R4.64] ;  /* 0x00000008040f7981 */ /* 0x002ea8000c1e9900 */
[----:B------:R-:W2:Y:S02]  /*00c0*/  LDG.E.CONSTANT R2, desc[UR8][R4.64+0x4] ;  /* 0x0000040804027981 */ /* 0x000ea4000c1e9900 */
[----:B--2---:R-:W-:-:S13]  /*00d0*/  ISETP.GE.AND P0, PT, R15, R2, PT ;  /* 0x000000020f00720c */ /* 0x004fda0003f06270 */
[----:B------:R-:W-:Y:S05]  /*00e0*/  @P0 EXIT ;  /* 0x000000000000094d */ /* 0x000fea0003800000 */
[--C-:B------:R-:W-:Y:S01]  /*00f0*/  IMAD.IADD R0, R2, 0x1, -R15.reuse ;  /* 0x0000000102007824 */ /* 0x100fe200078e0a0f */
[----:B------:R-:W-:Y:S01]  /*0100*/  USHF.L.U32 UR4, UR4, 0x1, URZ ;  /* 0x0000000104047899 */ /* 0x000fe200080006ff */
[----:B------:R-:W-:Y:S01]  /*0110*/  BSSY.RECONVERGENT B0, `(.L_x_0) ;  /* 0x0000024000007945 */ /* 0x000fe20003800200 */
[----:B------:R-:W-:Y:S02]  /*0120*/  IMAD.MOV.U32 R13, RZ, RZ, R15 ;  /* 0x000000ffff0d7224 */ /* 0x000fe400078e000f */
[----:B------:R-:W-:Y:S02]  /*0130*/  LOP3.LUT P0, R0, R0, 0x3, RZ, 0xc0, !PT ;  /* 0x0000000300007812 */ /* 0x000fe4000780c0ff */
[----:B------:R-:W-:-:S11]  /*0140*/  I2FP.F32.S32 R3, UR4 ;  /* 0x0000000400037c45 */ /* 0x000fd60008201400 */
[----:B------:R-:W-:Y:S05]  /*0150*/  @!P0 BRA `(.L_x_1) ;  /* 0x00000000007c8947 */ /* 0x000fea0003800000 */
[----:B------:R-:W0:Y:S01]  /*0160*/  LDC.64 R10, c[0x0][0x390] ;  /* 0x0000e400ff0a7b82 */ /* 0x000e220000000a00 */
[----:B------:R-:W-:Y:S01]  /*0170*/  IMAD.MOV R20, RZ, RZ, -R0 ;  /* 0x000000ffff147224 */ /* 0x000fe200078e0a00 */
[----:B------:R-:W-:-:S06]  /*0180*/  MOV R13, R15 ;  /* 0x0000000f000d7202 */ /* 0x000fcc0000000f00 */
[----:B------:R-:W1:Y:S08]  /*0190*/  LDC.64 R8, c[0x0][0x380] ;  /* 0x0000e000ff087b82 */ /* 0x000e700000000a00 */
[----:B------:R-:W2:Y:S02]  /*01a0*/  LDC.64 R6, c[0x0][0x388] ;  /* 0x0000e200ff067b82 */ /* 0x000ea40000000a00 */
.L_x_4:
[----:B--23--:R-:W-:-:S06]  /*01b0*/  IMAD.WIDE R4, R13, 0x4, R6 ;  /* 0x000000040d047825 */ /* 0x00cfcc00078e0206 */
[----:B------:R-:W1:Y:S02]  /*01c0*/  LDG.E.CONSTANT R5, desc[UR8][R4.64] ;  /* 0x0000000804057981 */ /* 0x000e64000c1e9900 */
[----:B-1----:R-:W-:-:S05]  /*01d0*/  IMAD.WIDE R16, R5, 0x4, R8 ;  /* 0x0000000405107825 */ /* 0x002fca00078e0208 */
[----:B------:R-:W2:Y:S04]  /*01e0*/  LDG.E.CONSTANT R0, desc[UR8][R16.64] ;  /* 0x0000000810007981 */ /* 0x000ea8000c1e9900 */
[----:B------:R-:W3:Y:S01]  /*01f0*/  LDG.E.CONSTANT R12, desc[UR8][R16.64+0x4] ;  /* 0x00000408100c7981 */ /* 0x000ee2000c1e9900 */
[----:B------:R-:W1:Y:S01]  /*0200*/  MUFU.RCP R14, R3 ;  /* 0x00000003000e7308 */ /* 0x000e620000001000 */
[----:B------:R-:W-:Y:S01]  /*0210*/  VIADD R20, R20, 0x1 ;  /* 0x0000000114147836 */ /* 0x000fe20000000000 */
[----:B------:R-:W-:Y:S04]  /*0220*/  BSSY.RECONVERGENT B1, `(.L_x_2) ;  /* 0x000000f000017945 */ /* 0x000fe80003800200 */
[----:B------:R-:W-:-:S02]  /*0230*/  ISETP.NE.AND P2, PT, R20, RZ, PT ;  /* 0x000000ff1400720c */ /* 0x000fc40003f45270 */
[----:B--2---:R-:W-:-:S05]  /*0240*/  IADD3 R19, PT, PT, R2, -R15, -R0 ;  /* 0x8000000f02137210 */ /* 0x004fca0007ffe800 */
[----:B---3--:R-:W-:Y:S02]  /*0250*/  IMAD.IADD R0, R12, 0x1, R19 ;  /* 0x000000010c007824 */ /* 0x008fe400078e0213 */
[----:B-1----:R-:W-:-:S03]  /*0260*/  FFMA R19, -R3, R14, 1 ;  /* 0x3f80000003137423 */ /* 0x002fc6000000010e */
[----:B------:R-:W-:Y:S01]  /*0270*/  I2FP.F32.S32 R0, R0 ;  /* 0x0000000000007245 */ /* 0x000fe20000201400 */
[----:B------:R-:W-:-:S03]  /*0280*/  FFMA R19, R14, R19, R14 ;  /* 0x000000130e137223 */ /* 0x000fc6000000000e */
[----:B------:R-:W1:Y:S01]  /*0290*/  FCHK P0, R0, R3 ;  /* 0x0000000300007302 */ /* 0x000e620000000000 */
[----:B------:R-:W-:-:S04]  /*02a0*/  FFMA R4, R0, R19, RZ ;  /* 0x0000001300047223 */ /* 0x000fc800000000ff */
[----:B------:R-:W-:-:S04]  /*02b0*/  FFMA R5, -R3, R4, R0 ;  /* 0x0000000403057223 */ /* 0x000fc80000000100 */
[----:B------:R-:W-:Y:S01]  /*02c0*/  FFMA R19, R19, R5, R4 ;  /* 0x0000000513137223 */ /* 0x000fe20000000004 */
[----:B0-----:R-:W-:Y:S01]  /*02d0*/  IMAD.WIDE R4, R13, 0x4, R10 ;  /* 0x000000040d047825 */ /* 0x001fe200078e020a */
[----:B-1----:R-:W-:Y:S06]  /*02e0*/  @!P0 BRA `(.L_x_3) ;  /* 0x0000000000088947 */ /* 0x002fec0003800000 */
[----:B------:R-:W-:-:S07]  /*02f0*/  MOV R12, 0x310 ;  /* 0x00000310000c7802 */ /* 0x000fce0000000f00 */
[----:B------:R-:W-:Y:S05]  /*0300*/  CALL.REL.NOINC `($__internal_0_$__cuda_sm3x_div_rn_noftz_f32_slowpath) ;  /* 0x0000000400c87944 */ /* 0x000fea0003c00000 */
.L_x_3:
[----:B------:R-:W-:Y:S05]  /*0310*/  BSYNC.RECONVERGENT B1 ;  /* 0x0000000000017941 */ /* 0x000fea0003800200 */
.L_x_2:
[----:B------:R3:W-:Y:S01]  /*0320*/  STG.E desc[UR8][R4.64], R19 ;  /* 0x0000001304007986 */ /* 0x0007e2000c101908 */
[----:B------:R-:W-:Y:S01]  /*0330*/  VIADD R13, R13, 0x1 ;  /* 0x000000010d0d7836 */ /* 0x000fe20000000000 */
[----:B------:R-:W-:Y:S06]  /*0340*/  @P2 BRA `(.L_x_4) ;  /* 0xfffffffc00982947 */ /* 0x000fec000383ffff */
.L_x_1:
[----:B------:R-:W-:Y:S05]  /*0350*/  BSYNC.RECONVERGENT B0 ;  /* 0x0000000000007941 */ /* 0x000fea0003800200 */
.L_x_0:
[----:B------:R-:W-:-:S04]  /*0360*/  IADD3 R0, PT, PT, R15, -R2, RZ ;  /* 0x800000020f007210 */ /* 0x000fc80007ffe0ff */
[----:B------:R-:W-:-:S13]  /*0370*/  ISETP.GT.U32.AND P0, PT, R0, -0x4, PT ;  /* 0xfffffffc0000780c */ /* 0x000fda0003f04070 */
[----:B------:R-:W-:Y:S05]  /*0380*/  @P0 EXIT ;  /* 0x000000000000094d */ /* 0x000fea0003800000 */
[----:B---3--:R-:W0:Y:S01]  /*0390*/  LDC.64 R4, c[0x0][0x380] ;  /* 0x0000e000ff047b82 */ /* 0x008e220000000a00 */
[----:B------:R-:W1:Y:S01]  /*03a0*/  LDCU.64 UR6, c[0x0][0x388] ;  /* 0x00007100ff0677ac */ /* 0x000e620008000a00 */
[----:B------:R-:W-:Y:S01]  /*03b0*/  IMAD.IADD R10, R13, 0x1, -R2 ;  /* 0x000000010d0a7824 */ /* 0x000fe200078e0a02 */
[----:B------:R-:W2:Y:S01]  /*03c0*/  LDCU.64 UR4, c[0x0][0x390] ;  /* 0x00007200ff0477ac */ /* 0x000ea20008000a00 */
[----:B-1----:R-:W-:Y:S02]  /*03d0*/  UIADD3 UR6, UP0, UPT, UR6, 0x8, URZ ;  /* 0x0000000806067890 */ /* 0x002fe4000ff1e0ff */
[----:B--2---:R-:W-:Y:S02]  /*03e0*/  UIADD3 UR4, UP1, UPT, UR4, 0x8, URZ ;  /* 0x0000000804047890 */ /* 0x004fe4000ff3e0ff */
[----:B------:R-:W-:Y:S02]  /*03f0*/  UIADD3.X UR7, UPT, UPT, URZ, UR7, URZ, UP0, !UPT ;  /* 0x00000007ff077290 */ /* 0x000fe400087fe4ff */
[----:B------:R-:W-:-:S12]  /*0400*/  UIADD3.X UR5, UPT, UPT, URZ, UR5, URZ, UP1, !UPT ;  /* 0x00000005ff057290 */ /* 0x000fd80008ffe4ff */
.L_x_13:
[----:B-1----:R-:W-:Y:S01]  /*0410*/  MOV R9, UR7 ;  /* 0x0000000700097c02 */ /* 0x002fe20008000f00 */
[----:B------:R-:W-:-:S04]  /*0420*/  IMAD.U32 R8, RZ, RZ, UR6 ;  /* 0x00000006ff087e24 */ /* 0x000fc8000f8e00ff */
[----:B------:R-:W-:-:S05]  /*0430*/  IMAD.WIDE R8, R13, 0x4, R8 ;  /* 0x000000040d087825 */ /* 0x000fca00078e0208 */
[----:B------:R-:W0:Y:S02]  /*0440*/  LDG.E.CONSTANT R7, desc[UR8][R8.64+-0x8] ;  /* 0xfffff80808077981 */ /* 0x000e24000c1e9900 */
[----:B0-----:R-:W-:-:S05]  /*0450*/  IMAD.WIDE R6, R7, 0x4, R4 ;  /* 0x0000000407067825 */ /* 0x001fca00078e0204 */
[----:B------:R-:W2:Y:S04]  /*0460*/  LDG.E.CONSTANT R0, desc[UR8][R6.64] ;  /* 0x0000000806007981 */ /* 0x000ea8000c1e9900 */
[----:B------:R-:W3:Y:S01]  /*0470*/  LDG.E.CONSTANT R11, desc[UR8][R6.64+0x4] ;  /* 0x00000408060b7981 */ /* 0x000ee2000c1e9900 */
[----:B------:R-:W0:Y:S01]  /*0480*/  MUFU.RCP R14, R3 ;  /* 0x00000003000e7308 */ /* 0x000e220000001000 */
[----:B------:R-:W-:Y:S01]  /*0490*/  VIADD R10, R10, 0x4 ;  /* 0x000000040a0a7836 */ /* 0x000fe20000000000 */
[----:B------:R-:W-:Y:S01]  /*04a0*/  MOV R16, UR4 ;  /* 0x0000000400107c02 */ /* 0x000fe20008000f00 */
[----:B------:R-:W-:Y:S01]  /*04b0*/  IMAD.U32 R17, RZ, RZ, UR5 ;  /* 0x00000005ff117e24 */ /* 0x000fe2000f8e00ff */
[----:B------:R-:W-:Y:S02]  /*04c0*/  BSSY.RECONVERGENT B0, `(.L_x_5) ;  /* 0x0000011000007945 */ /* 0x000fe40003800200 */
[----:B------:R-:W-:-:S02]  /*04d0*/  ISETP.NE.AND P2, PT, R10, RZ, PT ;  /* 0x000000ff0a00720c */ /* 0x000fc40003f45270 */
[----:B--2---:R-:W-:-:S05]  /*04e0*/  IADD3 R0, PT, PT, R2, -R15, -R0 ;  /* 0x8000000f02007210 */ /* 0x004fca0007ffe800 */
[----:B---3--:R-:W-:Y:S02]  /*04f0*/  IMAD.IADD R0, R11, 0x1, R0 ;  /* 0x000000010b007824 */ /* 0x008fe400078e0200 */
[----:B0-----:R-:W-:-:S03]  /*0500*/  FFMA R11, -R3, R14, 1 ;  /* 0x3f800000030b7423 */ /* 0x001fc6000000010e */
[----:B------:R-:W-:Y:S01]  /*0510*/  I2FP.F32.S32 R12, R0 ;  /* 0x00000000000c7245 */ /* 0x000fe20000201400 */
[----:B------:R-:W-:-:S03]  /*0520*/  FFMA R0, R14, R11, R14 ;  /* 0x0000000b0e007223 */ /* 0x000fc6000000000e */
[----:B------:R-:W0:Y:S01]  /*0530*/  FCHK P0, R12, R3 ;  /* 0x000000030c007302 */ /* 0x000e220000000000 */
[----:B------:R-:W-:-:S04]  /*0540*/  FFMA R11, R0, R12, RZ ;  /* 0x0000000c000b7223 */ /* 0x000fc800000000ff */
[----:B------:R-:W-:-:S04]  /*0550*/  FFMA R6, -R3, R11, R12 ;  /* 0x0000000b03067223 */ /* 0x000fc8000000010c */
[----:B------:R-:W-:Y:S01]  /*0560*/  FFMA R11, R0, R6, R11 ;  /* 0x00000006000b7223 */ /* 0x000fe2000000000b */
[----:B------:R-:W-:Y:S01]  /*0570*/  IMAD.WIDE R6, R13, 0x4, R16 ;  /* 0x000000040d067825 */ /* 0x000fe200078e0210 */
[----:B0-----:R-:W-:Y:S06]  /*0580*/  @!P0 BRA `(.L_x_6) ;  /* 0x0000000000108947 */ /* 0x001fec0003800000 */
[----:B------:R-:W-:Y:S01]  /*0590*/  IMAD.MOV.U32 R0, RZ, RZ, R12 ;  /* 0x000000ffff007224 */ /* 0x000fe200078e000c */
[----:B------:R-:W-:-:S07]  /*05a0*/  MOV R12, 0x5c0 ;  /* 0x000005c0000c7802 */ /* 0x000fce0000000f00 */
[----:B------:R-:W-:Y:S05]  /*05b0*/  CALL.REL.NOINC `($__internal_0_$__cuda_sm3x_div_rn_noftz_f32_slowpath) ;  /* 0x00000004001c7944 */ /* 0x000fea0003c00000 */
[----:B------:R-:W-:-:S07]  /*05c0*/  MOV R11, R19 ;  /* 0x00000013000b7202 */ /* 0x000fce0000000f00 */
.L_x_6:
[----:B------:R-:W-:Y:S05]  /*05d0*/  BSYNC.RECONVERGENT B0 ;  /* 0x0000000000007941 */ /* 0x000fea0003800200 */
.L_x_5:
[----:B------:R-:W2:Y:S02]  /*05e0*/  LDG.E.CONSTANT R17, desc[UR8][R8.64+-0x4] ;  /* 0xfffffc0808117981 */ /* 0x000ea4000c1e9900 */
[----:B--2---:R-:W-:-:S05]  /*05f0*/  IMAD.WIDE R16, R17, 0x4, R4 ;  /* 0x0000000411107825 */ /* 0x004fca00078e0204 */
[----:B------:R-:W2:Y:S04]  /*0600*/  LDG.E.CONSTANT R0, desc[UR8][R16.64] ;  /* 0x0000000810007981 */ /* 0x000ea8000c1e9900 */
[----:B------:R-:W3:Y:S01]  /*0610*/  LDG.E.CONSTANT R12, desc[UR8][R16.64+0x4] ;  /* 0x00000408100c7981 */ /* 0x000ee2000c1e9900 */
[----:B------:R-:W0:Y:S01]  /*0620*/  MUFU.RCP R18, R3 ;  /* 0x0000000300127308 */ /* 0x000e220000001000 */
[----:B------:R-:W-:Y:S02]  /*0630*/  BSSY.RECONVERGENT B0, `(.L_x_7) ;  /* 0x000000f000007945 */ /* 0x000fe40003800200 */
[----:B------:R1:W-:Y:S01]  /*0640*/  STG.E desc[UR8][R6.64+-0x8], R11 ;  /* 0xfffff80b06007986 */ /* 0x0003e2000c101908 */
        /* <DEDUP_REMOVED lines=9> */
[----:B01----:R-:W-:Y:S06]  /*06e0*/  @!P0 BRA `(.L_x_8) ;  /* 0x00000000000c8947 */ /* 0x003fec0003800000 */
[----:B------:R-:W-:Y:S01]  /*06f0*/  IMAD.MOV.U32 R0, RZ, RZ, R14 ;  /* 0x000000ffff007224 */ /* 0x000fe200078e000e */
[----:B------:R-:W-:-:S07]  /*0700*/  MOV R12, 0x720 ;  /* 0x00000720000c7802 */ /* 0x000fce0000000f00 */
[----:B------:R-:W-:Y:S05]  /*0710*/  CALL.REL.NOINC `($__internal_0_$__cuda_sm3x_div_rn_noftz_f32_slowpath) ;  /* 0x0000000000c47944 */ /* 0x000fea0003c00000 */
.L_x_8:
[----:B------:R-:W-:Y:S05]  /*0720*/  BSYNC.RECONVERGENT B0 ;  /* 0x0000000000007941 */ /* 0x000fea0003800200 */
.L_x_7:
[----:B------:R-:W2:Y:S02]  /*0730*/  LDG.E.CONSTANT R17, desc[UR8][R8.64] ;  /* 0x0000000808117981 */ /* 0x000ea4000c1e9900 */
[----:B--2---:R-:W-:-:S05]  /*0740*/  IMAD.WIDE R16, R17, 0x4, R4 ;  /* 0x0000000411107825 */ /* 0x004fca00078e0204 */
[----:B------:R-:W2:Y:S04]  /*0750*/  LDG.E.CONSTANT R0, desc[UR8][R16.64] ;  /* 0x0000000810007981 */ /* 0x000ea8000c1e9900 */
[----:B------:R-:W3:Y:S01]  /*0760*/  LDG.E.CONSTANT R11, desc[UR8][R16.64+0x4] ;  /* 0x00000408100b7981 */ /* 0x000ee2000c1e9900 */
[----:B------:R-:W0:Y:S01]  /*0770*/  MUFU.RCP R12, R3 ;  /* 0x00000003000c7308 */ /* 0x000e220000001000 */
[----:B------:R-:W-:Y:S02]  /*0780*/  BSSY.RECONVERGENT B0, `(.L_x_9) ;  /* 0x0000010000007945 */ /* 0x000fe40003800200 */
[----:B------:R1:W-:Y:S01]  /*0790*/  STG.E desc[UR8][R6.64+-0x4], R19 ;  /* 0xfffffc1306007986 */ /* 0x0003e2000c101908 */
[----:B--2---:R-:W-:-:S04]  /*07a0*/  IADD3 R0, PT, PT, R2, -R15, -R0 ;  /* 0x8000000f02007210 */ /* 0x004fc80007ffe800 */
[----:B---3--:R-:W-:Y:S01]  /*07b0*/  IADD3 R0, PT, PT, R11, R0, RZ ;  /* 0x000000000b007210 */ /* 0x008fe20007ffe0ff */
        /* <DEDUP_REMOVED lines=11> */
[----:B------:R-:W-:-:S07]  /*0870*/  IMAD.MOV.U32 R11, RZ, RZ, R19 ;  /* 0x000000ffff0b7224 */ /* 0x000fce00078e0013 */
.L_x_10:
[----:B------:R-:W-:Y:S05]  /*0880*/  BSYNC.RECONVERGENT B0 ;  /* 0x0000000000007941 */ /* 0x000fea0003800200 */
.L_x_9:
        /* <DEDUP_REMOVED lines=21> */
.L_x_12:
[----:B------:R-:W-:Y:S05]  /*09e0*/  BSYNC.RECONVERGENT B0 ;  /* 0x0000000000007941 */ /* 0x000fea0003800200 */
.L_x_11:
[----:B------:R1:W-:Y:S01]  /*09f0*/  STG.E desc[UR8][R6.64+0x4], R9 ;  /* 0x0000040906007986 */ /* 0x0003e2000c101908 */
[----:B------:R-:W-:Y:S01]  /*0a00*/  IADD3 R13, PT, PT, R13, 0x4, RZ ;  /* 0x000000040d0d7810 */ /* 0x000fe20007ffe0ff */
[----:B------:R-:W-:Y:S06]  /*0a10*/  @P2 BRA `(.L_x_13) ;  /* 0xfffffff8007c2947 */ /* 0x000fec000383ffff */
[----:B------:R-:W-:Y:S05]  /*0a20*/  EXIT ;  /* 0x000000000000794d */ /* 0x000fea0003800000 */
        .weak           $__internal_0_$__cuda_sm3x_div_rn_noftz_f32_slowpath
        .type           $__internal_0_$__cuda_sm3x_div_rn_noftz_f32_slowpath,@function
        .size           $__internal_0_$__cuda_sm3x_div_rn_noftz_f32_slowpath,(.L_x_40 - $__internal_0_$__cuda_sm3x_div_rn_noftz_f32_slowpath)
$__internal_0_$__cuda_sm3x_div_rn_noftz_f32_slowpath:
[----:B------:R-:W-:Y:S01]  /*0a30*/  SHF.R.U32.HI R14, RZ, 0x17, R3 ;  /* 0x00000017ff0e7819 */ /* 0x000fe20000011603 */
[----:B------:R-:W-:Y:S01]  /*0a40*/  BSSY.RECONVERGENT B2, `(.L_x_14) ;  /* 0x0000063000027945 */ /* 0x000fe20003800200 */
[----:B------:R-:W-:Y:S02]  /*0a50*/  SHF.R.U32.HI R19, RZ, 0x17, R0 ;  /* 0x00000017ff137819 */ /* 0x000fe40000011600 */
[----:B------:R-:W-:Y:S02]  /*0a60*/  LOP3.LUT R14, R14, 0xff, RZ, 0xc0, !PT ;  /* 0x000000ff0e0e7812 */ /* 0x000fe400078ec0ff */
[----:B------:R-:W-:Y:S02]  /*0a70*/  LOP3.LUT R19, R19, 0xff, RZ, 0xc0, !PT ;  /* 0x000000ff13137812 */ /* 0x000fe400078ec0ff */
[----:B------:R-:W-:Y:S01]  /*0a80*/  MOV R21, R3 ;  /* 0x0000000300157202 */ /* 0x000fe20000000f00 */
[----:B------:R-:W-:Y:S02]  /*0a90*/  VIADD R18, R14, 0xffffffff ;  /* 0xffffffff0e127836 */ /* 0x000fe40000000000 */
[----:B------:R-:W-:-:S03]  /*0aa0*/  VIADD R17, R19, 0xffffffff ;  /* 0xffffffff13117836 */ /* 0x000fc60000000000 */
[----:B------:R-:W-:-:S04]  /*0ab0*/  ISETP.GT.U32.AND P0, PT, R18, 0xfd, PT ;  /* 0x000000fd1200780c */ /* 0x000fc80003f04070 */
[----:B------:R-:W-:-:S13]  /*0ac0*/  ISETP.GT.U32.OR P0, PT, R17, 0xfd, P0 ;  /* 0x000000fd1100780c */ /* 0x000fda0000704470 */
[----:B------:R-:W-:Y:S01]  /*0ad0*/  @!P0 IMAD.MOV.U32 R16, RZ, RZ, RZ ;  /* 0x000000ffff108224 */ /* 0x000fe200078e00ff */
[----:B------:R-:W-:Y:S06]  /*0ae0*/  @!P0 BRA `(.L_x_15) ;  /* 0x00000000005c8947 */ /* 0x000fec0003800000 */
[----:B------:R-:W-:Y:S02]  /*0af0*/  FSETP.GTU.FTZ.AND P0, PT, |R0|, +INF , PT ;  /* 0x7f8000000000780b */ /* 0x000fe40003f1c200 */
[----:B------:R-:W-:-:S04]  /*0b00*/  FSETP.GTU.FTZ.AND P1, PT, |R3|, +INF , PT ;  /* 0x7f8000000300780b */ /* 0x000fc80003f3c200 */
[----:B------:R-:W-:-:S13]  /*0b10*/  PLOP3.LUT P0, PT, P0, P1, PT, 0xf8, 0x8f ;  /* 0x00000000008f781c */ /* 0x000fda0000703f70 */
[----:B------:R-:W-:Y:S05]  /*0b20*/  @P0 BRA `(.L_x_16) ;  /* 0x00000004004c0947 */ /* 0x000fea0003800000 */
[----:B------:R-:W-:-:S13]  /*0b30*/  LOP3.LUT P0, RZ, R21, 0x7fffffff, R0, 0xc8, !PT ;  /* 0x7fffffff15ff7812 */ /* 0x000fda000780c800 */
[----:B------:R-:W-:Y:S05]  /*0b40*/  @!P0 BRA `(.L_x_17) ;  /* 0x00000004003c8947 */ /* 0x000fea0003800000 */
[C---:B------:R-:W-:Y:S02]  /*0b50*/  FSETP.NEU.FTZ.AND P3, PT, |R0|.reuse, +INF , PT ;  /* 0x7f8000000000780b */ /* 0x040fe40003f7d200 */
[----:B------:R-:W-:Y:S02]  /*0b60*/  FSETP.NEU.FTZ.AND P1, PT, |R3|, +INF , PT ;  /* 0x7f8000000300780b */ /* 0x000fe40003f3d200 */
[----:B------:R-:W-:-:S11]  /*0b70*/  FSETP.NEU.FTZ.AND P0, PT, |R0|, +INF , PT ;  /* 0x7f8000000000780b */ /* 0x000fd60003f1d200 */
[----:B------:R-:W-:Y:S05]  /*0b80*/  @!P1 BRA !P3, `(.L_x_17) ;  /* 0x00000004002c9947 */ /* 0x000fea0005800000 */
[----:B------:R-:W-:-:S04]  /*0b90*/  LOP3.LUT P3, RZ, R0, 0x7fffffff, RZ, 0xc0, !PT ;  /* 0x7fffffff00ff7812 */ /* 0x000fc8000786c0ff */
[----:B------:R-:W-:-:S13]  /*0ba0*/  PLOP3.LUT P1, PT, P1, P3, PT, 0x2f, 0xf2 ;  /* 0x0000000000f2781c */ /* 0x000fda0000f26577 */
[----:B------:R-:W-:Y:S05]  /*0bb0*/  @P1 BRA `(.L_x_18) ;  /* 0x0000000400181947 */ /* 0x000fea0003800000 */
[----:B------:R-:W-:-:S04]  /*0bc0*/  LOP3.LUT P1, RZ, R21, 0x7fffffff, RZ, 0xc0, !PT ;  /* 0x7fffffff15ff7812 */ /* 0x000fc8000782c0ff */
[----:B------:R-:W-:-:S13]  /*0bd0*/  PLOP3.LUT P0, PT, P0, P1, PT, 0x2f, 0xf2 ;  /* 0x0000000000f2781c */ /* 0x000fda0000702577 */
[----:B------:R-:W-:Y:S05]  /*0be0*/  @P0 BRA `(.L_x_19) ;  /* 0x0000000400000947 */ /* 0x000fea0003800000 */
[----:B------:R-:W-:Y:S02]  /*0bf0*/  ISETP.GE.AND P0, PT, R17, RZ, PT ;  /* 0x000000ff1100720c */ /* 0x000fe40003f06270 */
[----:B------:R-:W-:-:S11]  /*0c00*/  ISETP.GE.AND P1, PT, R18, RZ, PT ;  /* 0x000000ff1200720c */ /* 0x000fd60003f26270 */
[----:B------:R-:W-:Y:S01]  /*0c10*/  @P0 IMAD.MOV.U32 R16, RZ, RZ, RZ ;  /* 0x000000ffff100224 */ /* 0x000fe200078e00ff */
[----:B------:R-:W-:Y:S01]  /*0c20*/  @!P0 MOV R16, 0xffffffc0 ;  /* 0xffffffc000108802 */ /* 0x000fe20000000f00 */
[----:B------:R-:W-:Y:S01]  /*0c30*/  @!P0 FFMA R0, R0, 1.84467440737095516160e+19, RZ ;  /* 0x5f80000000008823 */ /* 0x000fe200000000ff */
[----:B------:R-:W-:-:S03]  /*0c40*/  @!P1 FFMA R21, R3, 1.84467440737095516160e+19, RZ ;  /* 0x5f80000003159823 */ /* 0x000fc600000000ff */
[----:B------:R-:W-:-:S07]  /*0c50*/  @!P1 VIADD R16, R16, 0x40 ;  /* 0x0000004010109836 */ /* 0x000fce0000000000 */
.L_x_15:
[----:B------:R-:W-:Y:S01]  /*0c60*/  LEA R18, R14, 0xc0800000, 0x17 ;  /* 0xc08000000e127811 */ /* 0x000fe200078eb8ff */
[----:B------:R-:W-:Y:S01]  /*0c70*/  BSSY.RECONVERGENT B3, `(.L_x_20) ;  /* 0x0000036000037945 */ /* 0x000fe20003800200 */
[----:B------:R-:W-:-:S03]  /*0c80*/  IADD3 R19, PT, PT, R19, -0x7f, RZ ;  /* 0xffffff8113137810 */ /* 0x000fc60007ffe0ff */
[----:B------:R-:W-:Y:S02]  /*0c90*/  IMAD.IADD R23, R21, 0x1, -R18 ;  /* 0x0000000115177824 */ /* 0x000fe400078e0a12 */
[C---:B------:R-:W-:Y:S01]  /*0ca0*/  IMAD R0, R19.reuse, -0x800000, R0 ;  /* 0xff80000013007824 */ /* 0x040fe200078e0200 */
[----:B------:R-:W-:Y:S01]  /*0cb0*/  IADD3 R19, PT, PT, R19, 0x7f, -R14 ;  /* 0x0000007f13137810 */ /* 0x000fe20007ffe80e */
[----:B------:R-:W0:Y:S01]  /*0cc0*/  MUFU.RCP R18, R23 ;  /* 0x0000001700127308 */ /* 0x000e220000001000 */
[----:B------:R-:W-:-:S03]  /*0cd0*/  FADD.FTZ R21, -R23, -RZ ;  /* 0x800000ff17157221 */ /* 0x000fc60000010100 */
[----:B------:R-:W-:Y:S02]  /*0ce0*/  IMAD.IADD R19, R19, 0x1, R16 ;  /* 0x0000000113137824 */ /* 0x000fe400078e0210 */
[----:B0-----:R-:W-:-:S04]  /*0cf0*/  FFMA R17, R18, R21, 1 ;  /* 0x3f80000012117423 */ /* 0x001fc80000000015 */
[----:B------:R-:W-:-:S04]  /*0d00*/  FFMA R18, R18, R17, R18 ;  /* 0x0000001112127223 */ /* 0x000fc80000000012 */
[----:B------:R-:W-:-:S04]  /*0d10*/  FFMA R17, R0, R18, RZ ;  /* 0x0000001200117223 */ /* 0x000fc800000000ff */
[----:B------:R-:W-:-:S04]  /*0d20*/  FFMA R22, R21, R17, R0 ;  /* 0x0000001115167223 */ /* 0x000fc80000000000 */
[----:B------:R-:W-:-:S04]  /*0d30*/  FFMA R17, R18, R22, R17 ;  /* 0x0000001612117223 */ /* 0x000fc80000000011 */
[----:B------:R-:W-:-:S04]  /*0d40*/  FFMA R22, R21, R17, R0 ;  /* 0x0000001115167223 */ /* 0x000fc80000000000 */
[----:B------:R-:W-:-:S05]  /*0d50*/  FFMA R0, R18, R22, R17 ;  /* 0x0000001612007223 */ /* 0x000fca0000000011 */
[----:B------:R-:W-:-:S04]  /*0d60*/  SHF.R.U32.HI R14, RZ, 0x17, R0 ;  /* 0x00000017ff0e7819 */ /* 0x000fc80000011600 */
[----:B------:R-:W-:-:S05]  /*0d70*/  LOP3.LUT R14, R14, 0xff, RZ, 0xc0, !PT ;  /* 0x000000ff0e0e7812 */ /* 0x000fca00078ec0ff */
[----:B------:R-:W-:-:S05]  /*0d80*/  IMAD.IADD R14, R14, 0x1, R19 ;  /* 0x000000010e0e7824 */ /* 0x000fca00078e0213 */
[----:B------:R-:W-:-:S04]  /*0d90*/  IADD3 R16, PT, PT, R14, -0x1, RZ ;  /* 0xffffffff0e107810 */ /* 0x000fc80007ffe0ff */
[----:B------:R-:W-:-:S13]  /*0da0*/  ISETP.GE.U32.AND P0, PT, R16, 0xfe, PT ;  /* 0x000000fe1000780c */ /* 0x000fda0003f06070 */
[----:B------:R-:W-:Y:S05]  /*0db0*/  @!P0 BRA `(.L_x_21) ;  /* 0x0000000000808947 */ /* 0x000fea0003800000 */
[----:B------:R-:W-:-:S13]  /*0dc0*/  ISETP.GT.AND P0, PT, R14, 0xfe, PT ;  /* 0x000000fe0e00780c */ /* 0x000fda0003f04270 */
[----:B------:R-:W-:Y:S05]  /*0dd0*/  @P0 BRA `(.L_x_22) ;  /* 0x00000000006c0947 */ /* 0x000fea0003800000 */
[----:B------:R-:W-:-:S13]  /*0de0*/  ISETP.GE.AND P0, PT, R14, 0x1, PT ;  /* 0x000000010e00780c */ /* 0x000fda0003f06270 */
[----:B------:R-:W-:Y:S05]  /*0df0*/  @P0 BRA `(.L_x_23) ;  /* 0x0000000000740947 */ /* 0x000fea0003800000 */
[----:B------:R-:W-:Y:S02]  /*0e00*/  ISETP.GE.AND P0, PT, R14, -0x18, PT ;  /* 0xffffffe80e00780c */ /* 0x000fe40003f06270 */
[----:B------:R-:W-:-:S11]  /*0e10*/  LOP3.LUT R0, R0, 0x80000000, RZ, 0xc0, !PT ;  /* 0x8000000000007812 */ /* 0x000fd600078ec0ff */
[----:B------:R-:W-:Y:S05]  /*0e20*/  @!P0 BRA `(.L_x_23) ;  /* 0x0000000000688947 */ /* 0x000fea0003800000 */
[CCC-:B------:R-:W-:Y:S01]  /*0e30*/  FFMA.RZ R19, R18.reuse, R22.reuse, R17.reuse ;  /* 0x0000001612137223 */ /* 0x1c0fe2000000c011 */
[CCC-:B------:R-:W-:Y:S01]  /*0e40*/  FFMA.RP R16, R18.reuse, R22.reuse, R17.reuse ;  /* 0x0000001612107223 */ /* 0x1c0fe20000008011 */
[----:B------:R-:W-:Y:S01]  /*0e50*/  FFMA.RM R17, R18, R22, R17 ;  /* 0x0000001612117223 */ /* 0x000fe20000004011 */
[C---:B------:R-:W-:Y:S01]  /*0e60*/  VIADD R18, R14.reuse, 0x20 ;  /* 0x000000200e127836 */ /* 0x040fe20000000000 */
[C---:B------:R-:W-:Y:S02]  /*0e70*/  ISETP.NE.AND P3, PT, R14.reuse, RZ, PT ;  /* 0x000000ff0e00720c */ /* 0x040fe40003f65270 */
[----:B------:R-:W-:Y:S02]  /*0e80*/  LOP3.LUT R19, R19, 0x7fffff, RZ, 0xc0, !PT ;  /* 0x007fffff13137812 */ /* 0x000fe400078ec0ff */
[----:B------:R-:W-:Y:S01]  /*0e90*/  ISETP.NE.AND P1, PT, R14, RZ, PT ;  /* 0x000000ff0e00720c */ /* 0x000fe20003f25270 */
[----:B------:R-:W-:Y:S01]  /*0ea0*/  IMAD.MOV R14, RZ, RZ, -R14 ;  /* 0x000000ffff0e7224 */ /* 0x000fe200078e0a0e */
[----:B------:R-:W-:-:S02]  /*0eb0*/  LOP3.LUT R19, R19, 0x800000, RZ, 0xfc, !PT ;  /* 0x0080000013137812 */ /* 0x000fc400078efcff */
[----:B------:R-:W-:Y:S02]  /*0ec0*/  FSETP.NEU.FTZ.AND P0, PT, R16, R17, PT ;  /* 0x000000111000720b */ /* 0x000fe40003f1d000 */
[----:B------:R-:W-:Y:S02]  /*0ed0*/  SHF.L.U32 R18, R19, R18, RZ ;  /* 0x0000001213127219 */ /* 0x000fe400000006ff */
[----:B------:R-:W-:Y:S02]  /*0ee0*/  SEL R14, R14, RZ, P3 ;  /* 0x000000ff0e0e7207 */ /* 0x000fe40001800000 */
[----:B------:R-:W-:Y:S02]  /*0ef0*/  ISETP.NE.AND P1, PT, R18, RZ, P1 ;  /* 0x000000ff1200720c */ /* 0x000fe40000f25270 */
[----:B------:R-:W-:Y:S02]  /*0f00*/  SHF.R.U32.HI R14, RZ, R14, R19 ;  /* 0x0000000eff0e7219 */ /* 0x000fe40000011613 */
[----:B------:R-:W-:-:S02]  /*0f10*/  PLOP3.LUT P0, PT, P0, P1, PT, 0xf8, 0x8f ;  /* 0x00000000008f781c */ /* 0x000fc40000703f70 */
[----:B------:R-:W-:Y:S02]  /*0f20*/  SHF.R.U32.HI R17, RZ, 0x1, R14 ;  /* 0x00000001ff117819 */ /* 0x000fe4000001160e */
[----:B------:R-:W-:-:S04]  /*0f30*/  SEL R16, RZ, 0x1, !P0 ;  /* 0x00000001ff107807 */ /* 0x000fc80004000000 */
[----:B------:R-:W-:-:S04]  /*0f40*/  LOP3.LUT R19, R16, 0x1, R17, 0xf8, !PT ;  /* 0x0000000110137812 */ /* 0x000fc800078ef811 */
[----:B------:R-:W-:-:S04]  /*0f50*/  LOP3.LUT R14, R19, R14, RZ, 0xc0, !PT ;  /* 0x0000000e130e7212 */ /* 0x000fc800078ec0ff */
[----:B------:R-:W-:-:S04]  /*0f60*/  IADD3 R17, PT, PT, R17, R14, RZ ;  /* 0x0000000e11117210 */ /* 0x000fc80007ffe0ff */
[----:B------:R-:W-:Y:S01]  /*0f70*/  LOP3.LUT R0, R17, R0, RZ, 0xfc, !PT ;  /* 0x0000000011007212 */ /* 0x000fe200078efcff */
[----:B------:R-:W-:Y:S06]  /*0f80*/  BRA `(.L_x_23) ;  /* 0x0000000000107947 */ /* 0x000fec0003800000 */
.L_x_22:
[----:B------:R-:W-:-:S04]  /*0f90*/  LOP3.LUT R0, R0, 0x80000000, RZ, 0xc0, !PT ;  /* 0x8000000000007812 */ /* 0x000fc800078ec0ff */
[----:B------:R-:W-:Y:S01]  /*0fa0*/  LOP3.LUT R0, R0, 0x7f800000, RZ, 0xfc, !PT ;  /* 0x7f80000000007812 */ /* 0x000fe200078efcff */
[----:B------:R-:W-:Y:S06]  /*0fb0*/  BRA `(.L_x_23) ;  /* 0x0000000000047947 */ /* 0x000fec0003800000 */
.L_x_21:
[----:B------:R-:W-:-:S07]  /*0fc0*/  IMAD R0, R19, 0x800000, R0 ;  /* 0x0080000013007824 */ /* 0x000fce00078e0200 */
.L_x_23:
[----:B------:R-:W-:Y:S05]  /*0fd0*/  BSYNC.RECONVERGENT B3 ;  /* 0x0000000000037941 */ /* 0x000fea0003800200 */
.L_x_20:
[----:B------:R-:W-:Y:S05]  /*0fe0*/  BRA `(.L_x_24) ;  /* 0x0000000000207947 */ /* 0x000fea0003800000 */
.L_x_19:
[----:B------:R-:W-:-:S04]  /*0ff0*/  LOP3.LUT R0, R21, 0x80000000, R0, 0x48, !PT ;  /* 0x8000000015007812 */ /* 0x000fc800078e4800 */
[----:B------:R-:W-:Y:S01]  /*1000*/  LOP3.LUT R0, R0, 0x7f800000, RZ, 0xfc, !PT ;  /* 0x7f80000000007812 */ /* 0x000fe200078efcff */
[----:B------:R-:W-:Y:S06]  /*1010*/  BRA `(.L_x_24) ;  /* 0x0000000000147947 */ /* 0x000fec0003800000 */
.L_x_18:
[----:B------:R-:W-:Y:S01]  /*1020*/  LOP3.LUT R0, R21, 0x80000000, R0, 0x48, !PT ;  /* 0x8000000015007812 */ /* 0x000fe200078e4800 */
[----:B------:R-:W-:Y:S06]  /*1030*/  BRA `(.L_x_24) ;  /* 0x00000000000c7947 */ /* 0x000fec0003800000 */
.L_x_17:
[----:B------:R-:W0:Y:S01]  /*1040*/  MUFU.RSQ R0, -QNAN ;  /* 0xffc0000000007908 */ /* 0x000e220000001400 */
[----:B------:R-:W-:Y:S05]  /*1050*/  BRA `(.L_x_24) ;  /* 0x0000000000047947 */ /* 0x000fea0003800000 */
.L_x_16:
[----:B------:R-:W-:-:S07]  /*1060*/  FADD.FTZ R0, R0, R3 ;  /* 0x0000000300007221 */ /* 0x000fce0000010000 */
.L_x_24:
[----:B------:R-:W-:Y:S05]  /*1070*/  BSYNC.RECONVERGENT B2 ;  /* 0x0000000000027941 */ /* 0x000fea0003800200 */
.L_x_14:
[----:B------:R-:W-:Y:S01]  /*1080*/  MOV R16, R12 ;  /* 0x0000000c00107202 */ /* 0x000fe20000000f00 */
[----:B------:R-:W-:Y:S02]  /*1090*/  IMAD.MOV.U32 R17, RZ, RZ, 0x0 ;  /* 0x00000000ff117424 */ /* 0x000fe400078e00ff */
[----:B0-----:R-:W-:Y:S02]  /*10a0*/  IMAD.MOV.U32 R19, RZ, RZ, R0 ;  /* 0x000000ffff137224 */ /* 0x001fe400078e0000 */
[----:B------:R-:W-:Y:S05]  /*10b0*/  RET.REL.NODEC R16 `(compute_edge_weights) ;  /* 0xffffffec10d07950 */ /* 0x000fea0003c3ffff */
.L_x_25:
[----:B------:R-:W-:-:S00]  /*10c0*/  BRA `(.L_x_25) ;  /* 0xfffffffc00fc7947 */ /* 0x000fc0000383ffff */
[----:B------:R-:W-:-:S00]  /*10d0*/  NOP ;  /* 0x0000000000007918 */ /* 0x000fc00000000000 */
        /* <DEDUP_REMOVED lines=10> */
.L_x_40:


//--------------------- .text.balanced_bfs        --------------------------
	.section	.text.balanced_bfs,"ax",@progbits
	.align	128
        .global         balanced_bfs
        .type           balanced_bfs,@function
        .size           balanced_bfs,(.L_x_42 - balanced_bfs)
        .other          balanced_bfs,@"STO_CUDA_ENTRY STV_DEFAULT"
balanced_bfs:
.text.balanced_bfs:
[----:B------:R-:W-:Y:S01]  /*0000*/  LDC R1, c[0x0][0x37c] ;  /* 0x0000df00ff017b82 */ /* 0x000fe20000000800 */
[----:B------:R-:W0:Y:S01]  /*0010*/  S2R R0, SR_TID.X ;  /* 0x0000000000007919 */ /* 0x000e220000002100 */
[----:B------:R-:W-:Y:S01]  /*0020*/  BSSY.RECONVERGENT B0, `(.L_x_26) ;  /* 0x000000d000007945 */ /* 0x000fe20003800200 */
[----:B0-----:R-:W-:-:S13]  /*0030*/  ISETP.NE.AND P0, PT, R0, RZ, PT ;  /* 0x000000ff0000720c */ /* 0x001fda0003f05270 */
[----:B------:R-:W-:Y:S05]  /*0040*/  @P0 BRA `(.L_x_27) ;  /* 0x0000000000280947 */ /* 0x000fea0003800000 */
[----:B------:R-:W0:Y:S01]  /*0050*/  S2UR UR5, SR_CgaCtaId ;  /* 0x00000000000579c3 */ /* 0x000e220000008800 */
[----:B------:R-:W-:Y:S02]  /*0060*/  UMOV UR4, 0x400 ;  /* 0x0000040000047882 */ /* 0x000fe40000000000 */
[----:B0-----:R-:W-:-:S09]  /*0070*/  ULEA UR4, UR5, UR4, 0x18 ;  /* 0x0000000405047291 */ /* 0x001fd2000f8ec0ff */
[----:B------:R-:W-:Y:S04]  /*0080*/  STS.64 [UR4+0x1040], RZ ;  /* 0x001040ffff007988 */ /* 0x000fe80008000a04 */
[----:B------:R-:W-:Y:S04]  /*0090*/  STS [UR4+0x1048], RZ ;  /* 0x001048ffff007988 */ /* 0x000fe80008000804 */
[----:B------:R-:W-:Y:S04]  /*00a0*/  STS.128 [UR4+0x1000], RZ ;  /* 0x001000ffff007988 */ /* 0x000fe80008000c04 */
[----:B------:R-:W-:Y:S04]  /*00b0*/  STS.128 [UR4+0x1010], RZ ;  /* 0x001010ffff007988 */ /* 0x000fe80008000c04 */
[----:B------:R-:W-:Y:S04]  /*00c0*/  STS.128 [UR4+0x1020], RZ ;  /* 0x001020ffff007988 */ /* 0x000fe80008000c04 */
[----:B------:R-:W-:Y:S04]  /*00d0*/  STS.128 [UR4+0x1030], RZ ;  /* 0x001030ffff007988 */ /* 0x000fe80008000c04 */
[----:B------:R-:W-:Y:S01]  /*00e0*/  STS [UR4+0x104c], RZ ;  /* 0x00104cffff007988 */ /* 0x000fe20008000804 */
.L_x_27:
[----:B------:R-:W-:Y:S05]  /*00f0*/  BSYNC.RECONVERGENT B0 ;  /* 0x0000000000007941 */ /* 0x000fea0003800200 */
.L_x_26:
[----:B------:R-:W-:Y:S08]  /*0100*/  BAR.SYNC.DEFER_BLOCKING 0x0 ;  /* 0x0000000000007b1d */ /* 0x000ff00000010000 */
[----:B------:R-:W0:Y:S01]  /*0110*/  S2UR UR5, SR_CgaCtaId ;  /* 0x00000000000579c3 */ /* 0x000e220000008800 */
[----:B------:R-:W-:Y:S01]  /*0120*/  UMOV UR4, 0x400 ;  /* 0x0000040000047882 */ /* 0x000fe20000000000 */
[----:B------:R-:W1:Y:S06]  /*0130*/  LDCU UR6, c[0x0][0x360] ;  /* 0x00006c00ff0677ac */ /* 0x000e6c0008000800 */
[----:B------:R-:W2:Y:S01]  /*0140*/  LDC R5, c[0x0][0x3b0] ;  /* 0x0000ec00ff057b82 */ /* 0x000ea20000000800 */
[----:B0-----:R-:W-:-:S07]  /*0150*/  ULEA UR4, UR5, UR4, 0x18 ;  /* 0x0000000405047291 */ /* 0x001fce000f8ec0ff */
[----:B------:R-:W-:Y:S06]  /*0160*/  BAR.SYNC.DEFER_BLOCKING 0x0 ;  /* 0x0000000000007b1d */ /* 0x000fec0000010000 */
[----:B------:R-:W0:Y:S01]  /*0170*/  LDS.64 R2, [UR4+0x1048] ;  /* 0x00104804ff027984 */ /* 0x000e220008000a00 */
[----:B------:R-:W0:Y:S02]  /*0180*/  LDCU UR4, c[0x0][0x3a8] ;  /* 0x00007500ff0477ac */ /* 0x000e240008000800 */
[----:B0-----:R-:W-:-:S04]  /*0190*/  ISETP.GE.U32.AND P0, PT, R3, UR4, PT ;  /* 0x0000000403007c0c */ /* 0x001fc8000bf06070 */
[----:B------:R-:W-:Y:S02]  /*01a0*/  ISETP.EQ.OR P0, PT, R2, RZ, P0 ;  /* 0x000000ff0200720c */ /* 0x000fe40000702670 */
[----:B------:R-:W0:Y:S11]  /*01b0*/  LDC.64 R2, c[0x0][0x3a0] ;  /* 0x0000e800ff027b82 */ /* 0x000e360000000a00 */
[----:B-12---:R-:W-:Y:S05]  /*01c0*/  @P0 EXIT ;  /* 0x000000000000094d */ /* 0x006fea0003800000 */
[----:B0-----:R-:W-:Y:S01]  /*01d0*/  IMAD.WIDE R2, R5, 0x4, R2 ;  /* 0x0000000405027825 */ /* 0x001fe200078e0202 */
[----:B------:R-:W0:Y:S06]  /*01e0*/  LDCU.64 UR8, c[0x0][0x358] ;  /* 0x00006b00ff0877ac */ /* 0x000e2c0008000a00 */
.L_x_37:
[----:B-1----:R-:W1:Y:S01]  /*01f0*/  S2UR UR10, SR_CgaCtaId ;  /* 0x00000000000a79c3 */ /* 0x002e620000008800 */
[----:B------:R-:W-:Y:S02]  /*0200*/  UMOV UR7, 0x400 ;  /* 0x0000040000077882 */ /* 0x000fe40000000000 */
[----:B-1----:R-:W-:-:S09]  /*0210*/  ULEA UR11, UR10, UR7, 0x18 ;  /* 0x000000070a0b7291 */ /* 0x002fd2000f8ec0ff */
[----:B------:R-:W1:Y:S02]  /*0220*/  LDS R4, [UR11+0x1040] ;  /* 0x0010400bff047984 */ /* 0x000e640008000800 */
[----:B-1----:R-:W-:-:S05]  /*0230*/  LEA R5, R4, UR11, 0x2 ;  /* 0x0000000b04057c11 */ /* 0x002fca000f8e10ff */
[----:B------:R-:W1:Y:S02]  /*0240*/  LDS R6, [R5+0x1000] ;  /* 0x0010000005067984 */ /* 0x000e640000000800 */
[----:B-1----:R-:W-:-:S13]  /*0250*/  ISETP.NE.AND P0, PT, R6, RZ, PT ;  /* 0x000000ff0600720c */ /* 0x002fda0003f05270 */
[----:B--2---:R-:W-:Y:S05]  /*0260*/  @!P0 BRA `(.L_x_28) ;  /* 0x0000000400f88947 */ /* 0x004fea0003800000 */
[----:B------:R-:W1:Y:S01]  /*0270*/  S2R R4, SR_LANEID ;  /* 0x0000000000047919 */ /* 0x000e620000000000 */
[----:B------:R-:W-:Y:S01]  /*0280*/  VOTEU.ANY UR4, UPT, PT ;  /* 0x0000000000047886 */ /* 0x000fe200038e0100 */
[----:B------:R-:W-:Y:S01]  /*0290*/  BSSY B0, `(.L_x_29) ;  /* 0x000007a000007945 */ /* 0x000fe20003800000 */
[----:B------:R-:W1:Y:S01]  /*02a0*/  FLO.U32 R7, UR4 ;  /* 0x0000000400077d00 */ /* 0x000e6200080e0000 */
[----:B------:R-:W-:Y:S01]  /*02b0*/  UPOPC UR5, UR4 ;  /* 0x00000004000572bf */ /* 0x000fe20008000000 */
[----:B------:R-:W2:Y:S05]  /*02c0*/  S2R R9, SR_LTMASK ;  /* 0x0000000000097919 */ /* 0x000eaa0000003900 */
[----:B------:R-:W-:Y:S01]  /*02d0*/  IMAD R8, RZ, RZ, -UR5 ;  /* 0x80000005ff087e24 */ /* 0x000fe2000f8e02ff */
[----:B-1----:R-:W-:-:S02]  /*02e0*/  ISETP.EQ.U32.AND P0, PT, R7, R4, PT ;  /* 0x000000040700720c */ /* 0x002fc40003f02070 */
[----:B--2---:R-:W-:-:S06]  /*02f0*/  LOP3.LUT R9, R9, UR4, RZ, 0xc0, !PT ;  /* 0x0000000409097c12 */ /* 0x004fcc000f8ec0ff */
[----:B------:R-:W1:Y:S05]  /*0300*/  POPC R9, R9 ;  /* 0x0000000900097309 */ /* 0x000e6a0000000000 */
[----:B------:R-:W2:Y:S04]  /*0310*/  @P0 ATOMS.ADD R8, [R5+0x1000], R8 ;  /* 0x001000080508038c */ /* 0x000ea80000000000 */
[----:B--2---:R-:W1:Y:S02]  /*0320*/  SHFL.IDX PT, R6, R8, R7, 0x1f ;  /* 0x00001f0708067589 */ /* 0x004e6400000e0000 */
[----:B-1----:R-:W-:-:S05]  /*0330*/  IMAD.IADD R6, R6, 0x1, -R9 ;  /* 0x0000000106067824 */ /* 0x002fca00078e0a09 */
[----:B------:R-:W-:-:S13]  /*0340*/  ISETP.NE.AND P0, PT, R6, RZ, PT ;  /* 0x000000ff0600720c */ /* 0x000fda0003f05270 */
[----:B------:R-:W-:Y:S05]  /*0350*/  @!P0 BRA `(.L_x_30) ;  /* 0x0000000400b48947 */ /* 0x000fea0003800000 */
[----:B------:R-:W-:Y:S02]  /*0360*/  VOTEU.ANY UR4, UPT, PT ;  /* 0x0000000000047886 */ /* 0x000fe400038e0100 */
[----:B------:R-:W-:Y:S02]  /*0370*/  UFLO.U32 UR5, UR4 ;  /* 0x00000004000572bd */ /* 0x000fe400080e0000 */
[----:B------:R-:W-:-:S04]  /*0380*/  UPOPC UR4, UR4 ;  /* 0x00000004000472bf */ /* 0x000fc80008000000 */
[----:B------:R-:W-:Y:S02]  /*0390*/  ISETP.EQ.U32.AND P0, PT, R4, UR5, PT ;  /* 0x0000000504007c0c */ /* 0x000fe4000bf02070 */
[----:B------:R-:W-:-:S11]  /*03a0*/  IMAD R7, RZ, RZ, -UR4 ;  /* 0x80000004ff077e24 */ /* 0x000fd6000f8e02ff */
[----:B------:R-:W-:Y:S04]  /*03b0*/  @P0 ATOMS.ADD RZ, [UR11+0x1048], R7 ;  /* 0x00104807ffff098c */ /* 0x000fe8000800000b */
[----:B------:R-:W1:Y:S02]  /*03c0*/  LDS R5, [UR11+0x1040] ;  /* 0x0010400bff057984 */ /* 0x000e640008000800 */
[----:B-1----:R-:W-:-:S05]  /*03d0*/  IMAD R5, R5, 0x40, R6 ;  /* 0x0000004005057824 */ /* 0x002fca00078e0206 */
[----:B------:R-:W-:-:S06]  /*03e0*/  LEA R5, R5, UR11, 0x2 ;  /* 0x0000000b05057c11 */ /* 0x000fcc000f8e10ff */
[----:B------:R-:W1:Y:S02]  /*03f0*/  LDS R5, [R5+-0x4] ;  /* 0xfffffc0005057984 */ /* 0x000e640000000800 */
[----:B-1----:R-:W-:-:S13]  /*0400*/  ISETP.NE.AND P0, PT, R5, -0x1, PT ;  /* 0xffffffff0500780c */ /* 0x002fda0003f05270 */
[----:B------:R-:W-:Y:S05]  /*0410*/  @!P0 BRA `(.L_x_30) ;  /* 0x0000000400848947 */ /* 0x000fea0003800000 */
[----:B------:R-:W1:Y:S01]  /*0420*/  LDC.64 R6, c[0x0][0x380] ;  /* 0x0000e000ff067b82 */ /* 0x000e620000000a00 */
[----:B------:R-:W-:Y:S01]  /*0430*/  VOTE.ANY R8, PT, PT ;  /* 0x0000000000087806 */ /* 0x000fe200038e0100 */
[----:B------:R-:W-:Y:S01]  /*0440*/  UIADD3 UR4, UPT, UPT, UR7, 0x104c, URZ ;  /* 0x0000104c07047890 */ /* 0x000fe2000fffe0ff */
[----:B------:R-:W2:Y:S01]  /*0450*/  LDCU UR5, c[0x0][0x3a8] ;  /* 0x00007500ff0577ac */ /* 0x000ea20008000800 */
[----:B-1----:R-:W-:-:S05]  /*0460*/  IMAD.WIDE R6, R5, 0x4, R6 ;  /* 0x0000000405067825 */ /* 0x002fca00078e0206 */
[----:B0-----:R-:W3:Y:S04]  /*0470*/  LDG.E.CONSTANT R5, desc[UR8][R6.64] ;  /* 0x0000000806057981 */ /* 0x001ee8000c1e9900 */
[----:B------:R-:W4:Y:S01]  /*0480*/  LDG.E.CONSTANT R10, desc[UR8][R6.64+0x4] ;  /* 0x00000408060a7981 */ /* 0x000f22000c1e9900 */
[----:B------:R-:W-:Y:S01]  /*0490*/  ISETP.EQ.U32.AND P1, PT, R8, -0x1, PT ;  /* 0xffffffff0800780c */ /* 0x000fe20003f22070 */
[----:B------:R-:W-:Y:S01]  /*04a0*/  ULEA UR4, UR10, UR4, 0x18 ;  /* 0x000000040a047291 */ /* 0x000fe2000f8ec0ff */
[----:B---3--:R-:W-:Y:S02]  /*04b0*/  IMAD.IADD R11, R5, 0x1, R0 ;  /* 0x00000001050b7824 */ /* 0x008fe400078e0200 */
[----:B----4-:R-:W-:-:S03]  /*04c0*/  IMAD.IADD R5, R10, 0x1, -R5 ;  /* 0x000000010a057824 */ /* 0x010fc600078e0a05 */
[----:B------:R-:W-:-:S06]  /*04d0*/  ISETP.GE.AND P0, PT, R11, R10, PT ;  /* 0x0000000a0b00720c */ /* 0x000fcc0003f06270 */
[----:B------:R0:W1:Y:S01]  /*04e0*/  @!P1 ATOMS.ADD R8, [UR4], R5 ;  /* 0x00000005ff08998c */ /* 0x0000620008000004 */
[----:B--2---:R-:W-:Y:S06]  /*04f0*/  @!P1 BRA `(.L_x_31) ;  /* 0x0000000000409947 */ /* 0x004fec0003800000 */
[----:B-1----:R-:W1:Y:S01]  /*0500*/  SHFL.UP P1, R8, R5, 0x1, RZ ;  /* 0x0420000005087989 */ /* 0x002e6200000200ff */
[----:B------:R-:W-:Y:S01]  /*0510*/  IMAD.MOV.U32 R6, RZ, RZ, R5 ;  /* 0x000000ffff067224 */ /* 0x000fe200078e0005 */
[----:B------:R-:W-:Y:S01]  /*0520*/  ISETP.EQ.U32.AND P2, PT, R4, 0x1f, PT ;  /* 0x0000001f0400780c */ /* 0x000fe20003f42070 */
[----:B-1----:R-:W-:-:S05]  /*0530*/  @P1 IMAD.IADD.U32 R6, R5, 0x1, R8 ;  /* 0x0000000105061824 */ /* 0x002fca00078e0008 */
[----:B------:R-:W1:Y:S02]  /*0540*/  SHFL.UP P1, R7, R6, 0x2, RZ ;  /* 0x0440000006077989 */ /* 0x000e6400000200ff */
[----:B-1----:R-:W-:-:S05]  /*0550*/  @P1 IMAD.IADD.U32 R6, R6, 0x1, R7 ;  /* 0x0000000106061824 */ /* 0x002fca00078e0007 */
[----:B------:R-:W1:Y:S02]  /*0560*/  SHFL.UP P1, R7, R6, 0x4, RZ ;  /* 0x0480000006077989 */ /* 0x000e6400000200ff */
[----:B-1----:R-:W-:-:S05]  /*0570*/  @P1 IMAD.IADD.U32 R6, R6, 0x1, R7 ;  /* 0x0000000106061824 */ /* 0x002fca00078e0007 */
[----:B------:R-:W1:Y:S02]  /*0580*/  SHFL.UP P1, R7, R6, 0x8, RZ ;  /* 0x0500000006077989 */ /* 0x000e6400000200ff */
[----:B-1----:R-:W-:-:S05]  /*0590*/  @P1 IMAD.IADD.U32 R6, R6, 0x1, R7 ;  /* 0x0000000106061824 */ /* 0x002fca00078e0007 */
[----:B------:R-:W1:Y:S02]  /*05a0*/  SHFL.UP P1, R7, R6, 0x10, RZ ;  /* 0x0600000006077989 */ /* 0x000e6400000200ff */
[----:B-1----:R-:W-:-:S05]  /*05b0*/  @P1 IMAD.IADD.U32 R6, R6, 0x1, R7 ;  /* 0x0000000106061824 */ /* 0x002fca00078e0007 */
[----:B------:R-:W1:Y:S04]  /*05c0*/  @P2 ATOMS.ADD R4, [UR4], R6 ;  /* 0x00000006ff04298c */ /* 0x000e680008000004 */
[----:B0-----:R-:W-:Y:S04]  /*05d0*/  SHFL.UP P1, R5, R6, 0x1, RZ ;  /* 0x0420000006057989 */ /* 0x001fe800000200ff */
[----:B-1----:R-:W0:Y:S02]  /*05e0*/  SHFL.IDX PT, R8, R4, 0x1f, 0x1f ;  /* 0x03e01f0004087f89 */ /* 0x002e2400000e0000 */
[----:B0-----:R-:W-:-:S07]  /*05f0*/  @P1 IMAD.IADD.U32 R8, R8, 0x1, R5 ;  /* 0x0000000108081824 */ /* 0x001fce00078e0005 */
.L_x_31:
[----:B-1----:R-:W-:-:S13]  /*0600*/  ISETP.GE.OR P0, PT, R8, UR5, P0 ;  /* 0x0000000508007c0c */ /* 0x002fda0008706670 */
[----:B------:R-:W-:Y:S05]  /*0610*/  @P0 BRA `(.L_x_30) ;  /* 0x0000000400040947 */ /* 0x000fea0003800000 */
[----:B0-----:R-:W0:Y:S08]  /*0620*/  LDC.64 R4, c[0x0][0x388] ;  /* 0x0000e200ff047b82 */ /* 0x001e300000000a00 */
[----:B------:R-:W1:Y:S08]  /*0630*/  LDC.64 R6, c[0x0][0x398] ;  /* 0x0000e600ff067b82 */ /* 0x000e700000000a00 */
[----:B------:R-:W2:Y:S02]  /*0640*/  LDC.64 R8, c[0x0][0x390] ;  /* 0x0000e400ff087b82 */ /* 0x000ea40000000a00 */
.L_x_35:
[----:B01----:R-:W-:-:S06]  /*0650*/  IMAD.WIDE R12, R11, 0x4, R4 ;  /* 0x000000040b0c7825 */ /* 0x003fcc00078e0204 */
[----:B------:R-:W1:Y:S02]  /*0660*/  LDG.E.CONSTANT R13, desc[UR8][R12.64] ;  /* 0x000000080c0d7981 */ /* 0x000e64000c1e9900 */
[----:B-1----:R-:W-:-:S05]  /*0670*/  IMAD.WIDE R16, R13, 0x4, R6 ;  /* 0x000000040d107825 */ /* 0x002fca00078e0206 */
[----:B------:R-:W3:Y:S01]  /*0680*/  LDG.E R14, desc[UR8][R16.64] ;  /* 0x00000008100e7981 */ /* 0x000ee2000c1e1900 */
[----:B------:R-:W-:Y:S01]  /*0690*/  IMAD.MOV.U32 R15, RZ, RZ, R11 ;  /* 0x000000ffff0f7224 */ /* 0x000fe200078e000b */
[----:B------:R-:W-:Y:S05]  /*06a0*/  YIELD ;  /* 0x0000000000007946 */ /* 0x000fea0003800000 */
[----:B------:R-:W-:Y:S01]  /*06b0*/  VIADD R11, R11, UR6 ;  /* 0x000000060b0b7c36 */ /* 0x000fe20008000000 */
[----:B------:R-:W-:Y:S04]  /*06c0*/  BSSY.RECONVERGENT B1, `(.L_x_32) ;  /* 0x0000035000017945 */ /* 0x000fe80003800200 */
[----:B------:R-:W-:-:S02]  /*06d0*/  ISETP.GE.AND P0, PT, R11, R10, PT ;  /* 0x0000000a0b00720c */ /* 0x000fc40003f06270 */
[----:B---3--:R-:W-:-:S13]  /*06e0*/  ISETP.NE.AND P1, PT, R14, -0x1, PT ;  /* 0xffffffff0e00780c */ /* 0x008fda0003f25270 */
[----:B------:R-:W-:Y:S05]  /*06f0*/  @P1 BRA `(.L_x_33) ;  /* 0x0000000000c41947 */ /* 0x000fea0003800000 */
[----:B--2---:R-:W-:-:S06]  /*0700*/  IMAD.WIDE R14, R15, 0x4, R8 ;  /* 0x000000040f0e7825 */ /* 0x004fcc00078e0208 */
[----:B------:R-:W2:Y:S02]  /*0710*/  LDG.E.CONSTANT R14, desc[UR8][R14.64] ;  /* 0x000000080e0e7981 */ /* 0x000ea4000c1e9900 */
[----:B--2---:R-:W-:-:S13]  /*0720*/  FSETP.GT.AND P1, PT, R14, 0.5, PT ;  /* 0x3f0000000e00780b */ /* 0x004fda0003f24000 */
[----:B------:R-:W-:Y:S05]  /*0730*/  @!P1 BRA `(.L_x_33) ;  /* 0x0000000000b49947 */ /* 0x000fea0003800000 */
[----:B------:R-:W0:Y:S01]  /*0740*/  LDC R15, c[0x0][0x3b0] ;  /* 0x0000ec00ff0f7b82 */ /* 0x000e220000000800 */
[----:B------:R-:W-:-:S05]  /*0750*/  IMAD.MOV.U32 R14, RZ, RZ, -0x1 ;  /* 0xffffffffff0e7424 */ /* 0x000fca00078e00ff */
[----:B0-----:R-:W2:Y:S02]  /*0760*/  ATOMG.E.CAS.STRONG.GPU PT, R16, [R16], R14, R15 ;  /* 0x0000000e101073a9 */ /* 0x001ea400001ee10f */
[----:B--2---:R-:W-:-:S13]  /*0770*/  ISETP.NE.AND P1, PT, R16, -0x1, PT ;  /* 0xffffffff1000780c */ /* 0x004fda0003f25270 */
[----:B------:R-:W-:Y:S05]  /*0780*/  @P1 BRA `(.L_x_33) ;  /* 0x0000000000a01947 */ /* 0x000fea0003800000 */
[----:B------:R-:W0:Y:S01]  /*0790*/  S2R R17, SR_CgaCtaId ;  /* 0x0000000000117919 */ /* 0x000e220000008800 */
[----:B------:R-:W-:Y:S01]  /*07a0*/  MOV R12, 0x400 ;  /* 0x00000400000c7802 */ /* 0x000fe20000000f00 */
[----:B------:R-:W-:Y:S01]  /*07b0*/  VOTEU.ANY UR4, UPT, PT ;  /* 0x0000000000047886 */ /* 0x000fe200038e0100 */
[----:B------:R-:W1:Y:S01]  /*07c0*/  S2R R19, SR_LANEID ;  /* 0x0000000000137919 */ /* 0x000e620000000000 */
[----:B------:R-:W-:Y:S02]  /*07d0*/  UFLO.U32 UR5, UR4 ;  /* 0x00000004000572bd */ /* 0x000fe400080e0000 */
[----:B------:R-:W2:Y:S01]  /*07e0*/  POPC R15, UR4 ;  /* 0x00000004000f7d09 */ /* 0x000ea20008000000 */
[----:B0-----:R-:W-:-:S03]  /*07f0*/  LEA R21, R17, R12, 0x18 ;  /* 0x0000000c11157211 */ /* 0x001fc600078ec0ff */
[----:B-1----:R-:W-:Y:S02]  /*0800*/  ISETP.EQ.U32.AND P1, PT, R19, UR5, PT ;  /* 0x0000000513007c0c */ /* 0x002fe4000bf22070 */
[----:B------:R-:W0:Y:S11]  /*0810*/  LDS R12, [R21+0x1048] ;  /* 0x00104800150c7984 */ /* 0x000e360000000800 */
[----:B--2---:R1:W-:Y:S01]  /*0820*/  @P1 REDG.E.ADD.STRONG.GPU desc[UR8][R2.64], R15 ;  /* 0x0000000f0200198e */ /* 0x0043e2000c12e108 */
[----:B0-----:R-:W-:-:S13]  /*0830*/  ISETP.GT.U32.AND P1, PT, R12, 0x3ff, PT ;  /* 0x000003ff0c00780c */ /* 0x001fda0003f24070 */
[----:B-1----:R-:W-:Y:S05]  /*0840*/  @P1 BRA `(.L_x_33) ;  /* 0x0000000000701947 */ /* 0x002fea0003800000 */
[----:B------:R-:W0:Y:S01]  /*0850*/  LDS R12, [R21+0x1044] ;  /* 0x00104400150c7984 */ /* 0x000e220000000800 */
[----:B------:R-:W-:Y:S02]  /*0860*/  VOTEU.ANY UR4, UPT, PT ;  /* 0x0000000000047886 */ /* 0x000fe400038e0100 */
[----:B------:R-:W1:Y:S01]  /*0870*/  FLO.U32 R16, UR4 ;  /* 0x0000000400107d00 */ /* 0x000e6200080e0000 */
[----:B------:R-:W2:Y:S07]  /*0880*/  S2R R17, SR_LTMASK ;  /* 0x0000000000117919 */ /* 0x000eae0000003900 */
[----:B------:R-:W3:Y:S01]  /*0890*/  POPC R15, UR4 ;  /* 0x00000004000f7d09 */ /* 0x000ee20008000000 */
[----:B-1----:R-:W-:-:S02]  /*08a0*/  ISETP.EQ.U32.AND P1, PT, R16, R19, PT ;  /* 0x000000131000720c */ /* 0x002fc40003f22070 */
[----:B--2---:R-:W-:Y:S01]  /*08b0*/  LOP3.LUT R17, R17, UR4, RZ, 0xc0, !PT ;  /* 0x0000000411117c12 */ /* 0x004fe2000f8ec0ff */
[----:B0-----:R-:W-:-:S05]  /*08c0*/  IMAD R12, R12, 0x4, R21 ;  /* 0x000000040c0c7824 */ /* 0x001fca00078e0215 */
[----:B------:R-:W0:Y:S05]  /*08d0*/  POPC R17, R17 ;  /* 0x0000001100117309 */ /* 0x000e2a0000000000 */
[----:B---3--:R-:W1:Y:S04]  /*08e0*/  @P1 ATOMS.ADD R15, [R12+0x1000], R15 ;  /* 0x0010000f0c0f138c */ /* 0x008e680000000000 */
[----:B-1----:R-:W0:Y:S02]  /*08f0*/  SHFL.IDX PT, R14, R15, R16, 0x1f ;  /* 0x00001f100f0e7589 */ /* 0x002e2400000e0000 */
[----:B0-----:R-:W-:-:S05]  /*0900*/  IMAD.IADD R14, R14, 0x1, R17 ;  /* 0x000000010e0e7824 */ /* 0x001fca00078e0211 */
[----:B------:R-:W-:-:S13]  /*0910*/  ISETP.GE.U32.AND P1, PT, R14, 0x40, PT ;  /* 0x000000400e00780c */ /* 0x000fda0003f26070 */
[----:B------:R-:W-:Y:S05]  /*0920*/  @!P1 BRA `(.L_x_34) ;  /* 0x0000000000249947 */ /* 0x000fea0003800000 */
[----:B------:R-:W0:Y:S01]  /*0930*/  LDS R12, [R21+0x1044] ;  /* 0x00104400150c7984 */ /* 0x000e220000000800 */
[----:B------:R-:W-:Y:S02]  /*0940*/  VOTEU.ANY UR4, UPT, PT ;  /* 0x0000000000047886 */ /* 0x000fe400038e0100 */
[----:B------:R-:W-:Y:S02]  /*0950*/  UFLO.U32 UR5, UR4 ;  /* 0x00000004000572bd */ /* 0x000fe400080e0000 */
[----:B------:R-:W-:-:S04]  /*0960*/  UPOPC UR4, UR4 ;  /* 0x00000004000472bf */ /* 0x000fc80008000000 */
[----:B------:R-:W-:Y:S02]  /*0970*/  ISETP.EQ.U32.AND P1, PT, R19, UR5, PT ;  /* 0x0000000513007c0c */ /* 0x000fe4000bf22070 */
[----:B------:R-:W-:Y:S02]  /*0980*/  IMAD R13, RZ, RZ, -UR4 ;  /* 0x80000004ff0d7e24 */ /* 0x000fe4000f8e02ff */
[----:B0-----:R-:W-:-:S09]  /*0990*/  IMAD R12, R12, 0x4, R21 ;  /* 0x000000040c0c7824 */ /* 0x001fd200078e0215 */
[----:B------:R1:W-:Y:S01]  /*09a0*/  @P1 ATOMS.ADD RZ, [R12+0x1000], R13 ;  /* 0x0010000d0cff138c */ /* 0x0003e20000000000 */
[----:B------:R-:W-:Y:S05]  /*09b0*/  BRA `(.L_x_33) ;  /* 0x0000000000147947 */ /* 0x000fea0003800000 */
.L_x_34:
[----:B------:R-:W0:Y:S02]  /*09c0*/  LDS R15, [R21+0x1044] ;  /* 0x00104400150f7984 */ /* 0x000e240000000800 */
[----:B0-----:R-:W-:-:S04]  /*09d0*/  IMAD R15, R15, 0x40, R14 ;  /* 0x000000400f0f7824 */ /* 0x001fc800078e020e */
[----:B------:R-:W-:-:S05]  /*09e0*/  IMAD R12, R15, 0x4, R21 ;  /* 0x000000040f0c7824 */ /* 0x000fca00078e0215 */
[----:B------:R0:W-:Y:S04]  /*09f0*/  STS [R12], R13 ;  /* 0x0000000d0c007388 */ /* 0x0001e80000000800 */
[----:B------:R0:W-:Y:S02]  /*0a00*/  ATOMS.POPC.INC.32 RZ, [R21+URZ+0x1048] ;  /* 0x0010480015ff7f8c */ /* 0x0001e4000d8000ff */
.L_x_33:
[----:B------:R-:W-:Y:S05]  /*0a10*/  BSYNC.RECONVERGENT B1 ;  /* 0x0000000000017941 */ /* 0x000fea0003800200 */
.L_x_32:
[----:B------:R-:W-:Y:S05]  /*0a20*/  @!P0 BRA `(.L_x_35) ;  /* 0xfffffffc00088947 */ /* 0x000fea000383ffff */
.L_x_30:
[----:B0-----:R-:W-:Y:S05]  /*0a30*/  BSYNC B0 ;  /* 0x0000000000007941 */ /* 0x001fea0003800000 */
.L_x_29:
[----:B------:R-:W-:Y:S05]  /*0a40*/  BRA `(.L_x_36) ;  /* 0x00000000000c7947 */ /* 0x000fea0003800000 */
.L_x_28:
[----:B------:R-:W-:-:S05]  /*0a50*/  VIADD R4, R4, 0x1 ;  /* 0x0000000104047836 */ /* 0x000fca0000000000 */
[----:B------:R-:W-:-:S05]  /*0a60*/  LOP3.LUT R4, R4, 0xf, RZ, 0xc0, !PT ;  /* 0x0000000f04047812 */ /* 0x000fca00078ec0ff */
[----:B------:R3:W-:Y:S02]  /*0a70*/  STS [UR11+0x1040], R4 ;  /* 0x00104004ff007988 */ /* 0x0007e4000800080b */
.L_x_36:
[----:B------:R-:W-:Y:S05]  /*0a80*/  WARPSYNC.ALL ;  /* 0x0000000000007948 */ /* 0x000fea0003800000 */
[----:B------:R-:W4:Y:S08]  /*0a90*/  S2UR UR5, SR_CgaCtaId ;  /* 0x00000000000579c3 */ /* 0x000f300000008800 */
[----:B------:R-:W-:Y:S06]  /*0aa0*/  BAR.SYNC.DEFER_BLOCKING 0x0 ;  /* 0x0000000000007b1d */ /* 0x000fec0000010000 */
[----:B------:R-:W-:-:S02]  /*0ab0*/  UMOV UR4, 0x400 ;  /* 0x0000040000047882 */ /* 0x000fc40000000000 */
[----:B----4-:R-:W-:-:S09]  /*0ac0*/  ULEA UR4, UR5, UR4, 0x18 ;  /* 0x0000000405047291 */ /* 0x010fd2000f8ec0ff */
[----:B---3--:R-:W3:Y:S02]  /*0ad0*/  LDS.64 R4, [UR4+0x1048] ;  /* 0x00104804ff047984 */ /* 0x008ee40008000a00 */
[----:B------:R-:W3:Y:S02]  /*0ae0*/  LDCU UR4, c[0x0][0x3a8] ;  /* 0x00007500ff0477ac */ /* 0x000ee40008000800 */
[----:B---3--:R-:W-:-:S04]  /*0af0*/  ISETP.GE.U32.AND P0, PT, R5, UR4, PT ;  /* 0x0000000405007c0c */ /* 0x008fc8000bf06070 */
[----:B------:R-:W-:-:S13]  /*0b00*/  ISETP.EQ.OR P0, PT, R4, RZ, P0 ;  /* 0x000000ff0400720c */ /* 0x000fda0000702670 */
[----:B------:R-:W-:Y:S05]  /*0b10*/  @!P0 BRA `(.L_x_37) ;  /* 0xfffffff400b48947 */ /* 0x000fea000383ffff */
[----:B0-----:R-:W-:Y:S05]  /*0b20*/  EXIT ;  /* 0x000000000000794d */ /* 0x001fea0003800000 */
.L_x_38:
        /* <DEDUP_REMOVED lines=13> */
.L_x_42:


//--------------------- .text.spectral_clustering --------------------------
	.section	.text.spectral_clustering,"ax",@progbits
	.align	128
        .global         spectral_clustering
        .type           spectral_clustering,@function
        .size           spectral_clustering,(.L_x_43 - spectral_clustering)
        .other          spectral_clustering,@"STO_CUDA_ENTRY STV_DEFAULT"
spectral_clustering:
.text.spectral_clustering:
        /* <DEDUP_REMOVED lines=10> */
[----:B------:R-:W2:Y:S06]  /*00a0*/  LDCU UR6, c[0x0][0x394] ;  /* 0x00007280ff0677ac */ /* 0x000eac0008000800 */
[----:B------:R-:W3:Y:S01]  /*00b0*/  LDC.64 R4, c[0x0][0x388] ;  /* 0x0000e200ff047b82 */ /* 0x000ee20000000a00 */
[----:B0-----:R-:W-:-:S06]  /*00c0*/  IMAD.WIDE R2, R7, 0x4, R2 ;  /* 0x0000000407027825 */ /* 0x001fcc00078e0202 */
[----:B-1----:R-:W2:Y:S01]  /*00d0*/  LDG.E.CONSTANT R2, desc[UR4][R2.64] ;  /* 0x0000000402027981 */ /* 0x002ea2000c1e9900 */
[----:B---3--:R-:W-:Y:S01]  /*00e0*/  IMAD.WIDE R4, R7, 0x4, R4 ;  /* 0x0000000407047825 */ /* 0x008fe200078e0204 */
[----:B--2---:R-:W-:-:S04]  /*00f0*/  FSETP.GT.AND P0, PT, R2, UR6, PT ;  /* 0x0000000602007c0b */ /* 0x004fc8000bf04000 */
[----:B------:R-:W-:-:S05]  /*0100*/  SEL R7, RZ, 0x1, !P0 ;  /* 0x00000001ff077807 */ /* 0x000fca0004000000 */
[----:B------:R-:W-:Y:S01]  /*0110*/  STG.E desc[UR4][R4.64], R7 ;  /* 0x0000000704007986 */ /* 0x000fe2000c101904 */
[----:B------:R-:W-:Y:S05]  /*0120*/  EXIT ;  /* 0x000000000000794d */ /* 0x000fea0003800000 */
.L_x_39:
        /* <DEDUP_REMOVED lines=13> */
.L_x_43:


//--------------------- .nv.shared.reserved.0     --------------------------
	.section	.nv.shared.reserved.0,"aw",@nobits
	.weak		__nv_reservedSMEM_offset_0_alias
	.size		__nv_reservedSMEM_offset_0_alias, 0, 64
	.other		__nv_reservedSMEM_offset_0_alias,@"STO_CUDA_RESERVED_SHARED STV_DEFAULT"
__nv_reservedSMEM_offset_0_alias:
	.zero		0
	.zero		64


//--------------------- .nv.shared.balanced_bfs   --------------------------
	.section	.nv.shared.balanced_bfs,"aw",@nobits
	.sectionflags	@""
	.align	4
.nv.shared.balanced_bfs:
	.zero		5200


//--------------------- .nv.constant0.compute_edge_weights --------------------------
	.section	.nv.constant0.compute_edge_weights,"a",@progbits
	.sectionflags	@""
	.align	4
.nv.constant0.compute_edge_weights:
	.zero		924


//--------------------- .nv.constant0.balanced_bfs --------------------------
	.section	.nv.constant0.balanced_bfs,"a",@progbits
	.sectionflags	@""
	.align	4
.nv.constant0.balanced_bfs:
	.zero		960


//--------------------- .nv.constant0.spectral_clustering --------------------------
	.section	.nv.constant0.spectral_clustering,"a",@progbits
	.sectionflags	@""
	.align	4
.nv.constant0.spectral_clustering:
	.zero		920


//--------------------- SYMBOLS --------------------------

	.type		.nv.reservedSmem.offset0,@object
	.size		.nv.reservedSmem.offset0,0x4
	.type		.nv.reservedSmem.cap,@object
	.size		.nv.reservedSmem.cap,0x4
